//
// Generated by NVIDIA NVVM Compiler
//
// Compiler Build ID: CL-36424714
// Cuda compilation tools, release 13.0, V13.0.88
// Based on NVVM 20.0.0
//

.version 9.0
.target sm_100
.address_size 64

	// .globl	_Z20reduceCompleteUnrollILi1024EEvPfS0_i

.visible .entry _Z20reduceCompleteUnrollILi1024EEvPfS0_i(
	.param .u64 .ptr .align 1 _Z20reduceCompleteUnrollILi1024EEvPfS0_i_param_0,
	.param .u64 .ptr .align 1 _Z20reduceCompleteUnrollILi1024EEvPfS0_i_param_1,
	.param .u32 _Z20reduceCompleteUnrollILi1024EEvPfS0_i_param_2
)
{
	.reg .pred 	%p<9>;
	.reg .b32 	%r<15>;
	.reg .b32 	%f<47>;
	.reg .b64 	%rd<28>;

	ld.param.u64 	%rd6, [_Z20reduceCompleteUnrollILi1024EEvPfS0_i_param_0];
	ld.param.u64 	%rd5, [_Z20reduceCompleteUnrollILi1024EEvPfS0_i_param_1];
	ld.param.u32 	%r7, [_Z20reduceCompleteUnrollILi1024EEvPfS0_i_param_2];
	cvta.to.global.u64 	%rd1, %rd6;
	mov.u32 	%r1, %ctaid.x;
	mov.u32 	%r2, %ntid.x;
	mul.lo.s32 	%r8, %r2, %r1;
	shl.b32 	%r3, %r8, 3;
	mov.u32 	%r4, %tid.x;
	add.s32 	%r5, %r3, %r4;
	setp.ge.s32 	%p1, %r5, %r7;
	@%p1 bra 	$L__BB0_14;
	cvt.u64.u32 	%rd2, %r3;
	mad.lo.s32 	%r6, %r2, 7, %r5;
	setp.ge.u32 	%p2, %r6, %r7;
	@%p2 bra 	$L__BB0_3;
	mul.wide.s32 	%rd7, %r5, 4;
	add.s64 	%rd8, %rd1, %rd7;
	ld.global.f32 	%f1, [%rd8];
	mad.lo.s32 	%r9, %r2, -6, %r6;
	mul.wide.u32 	%rd9, %r9, 4;
	add.s64 	%rd10, %rd1, %rd9;
	ld.global.f32 	%f2, [%rd10];
	add.s32 	%r10, %r9, %r2;
	mul.wide.u32 	%rd11, %r10, 4;
	add.s64 	%rd12, %rd1, %rd11;
	ld.global.f32 	%f3, [%rd12];
	add.s32 	%r11, %r10, %r2;
	mul.wide.u32 	%rd13, %r11, 4;
	add.s64 	%rd14, %rd1, %rd13;
	ld.global.f32 	%f4, [%rd14];
	add.s32 	%r12, %r11, %r2;
	mul.wide.u32 	%rd15, %r12, 4;
	add.s64 	%rd16, %rd1, %rd15;
	ld.global.f32 	%f5, [%rd16];
	add.s32 	%r13, %r12, %r2;
	mul.wide.u32 	%rd17, %r13, 4;
	add.s64 	%rd18, %rd1, %rd17;
	ld.global.f32 	%f6, [%rd18];
	add.s32 	%r14, %r13, %r2;
	mul.wide.u32 	%rd19, %r14, 4;
	add.s64 	%rd20, %rd1, %rd19;
	ld.global.f32 	%f7, [%rd20];
	mul.wide.u32 	%rd21, %r6, 4;
	add.s64 	%rd22, %rd1, %rd21;
	ld.global.f32 	%f8, [%rd22];
	add.f32 	%f9, %f1, %f2;
	add.f32 	%f10, %f9, %f3;
	add.f32 	%f11, %f10, %f4;
	add.f32 	%f12, %f11, %f5;
	add.f32 	%f13, %f12, %f6;
	add.f32 	%f14, %f13, %f7;
	add.f32 	%f15, %f14, %f8;
	st.global.f32 	[%rd8], %f15;
$L__BB0_3:
	shl.b64 	%rd23, %rd2, 2;
	add.s64 	%rd3, %rd1, %rd23;
	bar.sync 	0;
	setp.gt.u32 	%p3, %r4, 511;
	mul.wide.u32 	%rd24, %r4, 4;
	add.s64 	%rd4, %rd3, %rd24;
	@%p3 bra 	$L__BB0_5;
	ld.global.f32 	%f16, [%rd4+2048];
	ld.global.f32 	%f17, [%rd4];
	add.f32 	%f18, %f16, %f17;
	st.global.f32 	[%rd4], %f18;
$L__BB0_5:
	bar.sync 	0;
	setp.gt.u32 	%p4, %r4, 255;
	@%p4 bra 	$L__BB0_7;
	ld.global.f32 	%f19, [%rd4+1024];
	ld.global.f32 	%f20, [%rd4];
	add.f32 	%f21, %f19, %f20;
	st.global.f32 	[%rd4], %f21;
$L__BB0_7:
	bar.sync 	0;
	setp.gt.u32 	%p5, %r4, 127;
	@%p5 bra 	$L__BB0_9;
	ld.global.f32 	%f22, [%rd4+512];
	ld.global.f32 	%f23, [%rd4];
	add.f32 	%f24, %f22, %f23;
	st.global.f32 	[%rd4], %f24;
$L__BB0_9:
	bar.sync 	0;
	setp.gt.u32 	%p6, %r4, 63;
	@%p6 bra 	$L__BB0_11;
	ld.global.f32 	%f25, [%rd4+256];
	ld.global.f32 	%f26, [%rd4];
	add.f32 	%f27, %f25, %f26;
	st.global.f32 	[%rd4], %f27;
$L__BB0_11:
	bar.sync 	0;
	setp.gt.u32 	%p7, %r4, 31;
	@%p7 bra 	$L__BB0_14;
	ld.volatile.global.f32 	%f28, [%rd4+128];
	ld.volatile.global.f32 	%f29, [%rd4];
	add.f32 	%f30, %f28, %f29;
	st.volatile.global.f32 	[%rd4], %f30;
	ld.volatile.global.f32 	%f31, [%rd4+64];
	ld.volatile.global.f32 	%f32, [%rd4];
	add.f32 	%f33, %f31, %f32;
	st.volatile.global.f32 	[%rd4], %f33;
	ld.volatile.global.f32 	%f34, [%rd4+32];
	ld.volatile.global.f32 	%f35, [%rd4];
	add.f32 	%f36, %f34, %f35;
	st.volatile.global.f32 	[%rd4], %f36;
	ld.volatile.global.f32 	%f37, [%rd4+16];
	ld.volatile.global.f32 	%f38, [%rd4];
	add.f32 	%f39, %f37, %f38;
	st.volatile.global.f32 	[%rd4], %f39;
	ld.volatile.global.f32 	%f40, [%rd4+8];
	ld.volatile.global.f32 	%f41, [%rd4];
	add.f32 	%f42, %f40, %f41;
	st.volatile.global.f32 	[%rd4], %f42;
	ld.volatile.global.f32 	%f43, [%rd4+4];
	ld.volatile.global.f32 	%f44, [%rd4];
	add.f32 	%f45, %f43, %f44;
	st.volatile.global.f32 	[%rd4], %f45;
	setp.ne.s32 	%p8, %r4, 0;
	@%p8 bra 	$L__BB0_14;
	ld.global.f32 	%f46, [%rd3];
	cvta.to.global.u64 	%rd25, %rd5;
	mul.wide.u32 	%rd26, %r1, 4;
	add.s64 	%rd27, %rd25, %rd26;
	st.global.f32 	[%rd27], %f46;
$L__BB0_14:
	ret;

}
	// .globl	_Z20reduceCompleteUnrollILi512EEvPfS0_i
.visible .entry _Z20reduceCompleteUnrollILi512EEvPfS0_i(
	.param .u64 .ptr .align 1 _Z20reduceCompleteUnrollILi512EEvPfS0_i_param_0,
	.param .u64 .ptr .align 1 _Z20reduceCompleteUnrollILi512EEvPfS0_i_param_1,
	.param .u32 _Z20reduceCompleteUnrollILi512EEvPfS0_i_param_2
)
{
	.reg .pred 	%p<8>;
	.reg .b32 	%r<15>;
	.reg .b32 	%f<44>;
	.reg .b64 	%rd<28>;

	ld.param.u64 	%rd6, [_Z20reduceCompleteUnrollILi512EEvPfS0_i_param_0];
	ld.param.u64 	%rd5, [_Z20reduceCompleteUnrollILi512EEvPfS0_i_param_1];
	ld.param.u32 	%r7, [_Z20reduceCompleteUnrollILi512EEvPfS0_i_param_2];
	cvta.to.global.u64 	%rd1, %rd6;
	mov.u32 	%r1, %ctaid.x;
	mov.u32 	%r2, %ntid.x;
	mul.lo.s32 	%r8, %r2, %r1;
	shl.b32 	%r3, %r8, 3;
	mov.u32 	%r4, %tid.x;
	add.s32 	%r5, %r3, %r4;
	setp.ge.s32 	%p1, %r5, %r7;
	@%p1 bra 	$L__BB1_12;
	cvt.u64.u32 	%rd2, %r3;
	mad.lo.s32 	%r6, %r2, 7, %r5;
	setp.ge.u32 	%p2, %r6, %r7;
	@%p2 bra 	$L__BB1_3;
	mul.wide.s32 	%rd7, %r5, 4;
	add.s64 	%rd8, %rd1, %rd7;
	ld.global.f32 	%f1, [%rd8];
	mad.lo.s32 	%r9, %r2, -6, %r6;
	mul.wide.u32 	%rd9, %r9, 4;
	add.s64 	%rd10, %rd1, %rd9;
	ld.global.f32 	%f2, [%rd10];
	add.s32 	%r10, %r9, %r2;
	mul.wide.u32 	%rd11, %r10, 4;
	add.s64 	%rd12, %rd1, %rd11;
	ld.global.f32 	%f3, [%rd12];
	add.s32 	%r11, %r10, %r2;
	mul.wide.u32 	%rd13, %r11, 4;
	add.s64 	%rd14, %rd1, %rd13;
	ld.global.f32 	%f4, [%rd14];
	add.s32 	%r12, %r11, %r2;
	mul.wide.u32 	%rd15, %r12, 4;
	add.s64 	%rd16, %rd1, %rd15;
	ld.global.f32 	%f5, [%rd16];
	add.s32 	%r13, %r12, %r2;
	mul.wide.u32 	%rd17, %r13, 4;
	add.s64 	%rd18, %rd1, %rd17;
	ld.global.f32 	%f6, [%rd18];
	add.s32 	%r14, %r13, %r2;
	mul.wide.u32 	%rd19, %r14, 4;
	add.s64 	%rd20, %rd1, %rd19;
	ld.global.f32 	%f7, [%rd20];
	mul.wide.u32 	%rd21, %r6, 4;
	add.s64 	%rd22, %rd1, %rd21;
	ld.global.f32 	%f8, [%rd22];
	add.f32 	%f9, %f1, %f2;
	add.f32 	%f10, %f9, %f3;
	add.f32 	%f11, %f10, %f4;
	add.f32 	%f12, %f11, %f5;
	add.f32 	%f13, %f12, %f6;
	add.f32 	%f14, %f13, %f7;
	add.f32 	%f15, %f14, %f8;
	st.global.f32 	[%rd8], %f15;
$L__BB1_3:
	shl.b64 	%rd23, %rd2, 2;
	add.s64 	%rd3, %rd1, %rd23;
	bar.sync 	0;
	bar.sync 	0;
	setp.gt.u32 	%p3, %r4, 255;
	mul.wide.u32 	%rd24, %r4, 4;
	add.s64 	%rd4, %rd3, %rd24;
	@%p3 bra 	$L__BB1_5;
	ld.global.f32 	%f16, [%rd4+1024];
	ld.global.f32 	%f17, [%rd4];
	add.f32 	%f18, %f16, %f17;
	st.global.f32 	[%rd4], %f18;
$L__BB1_5:
	bar.sync 	0;
	setp.gt.u32 	%p4, %r4, 127;
	@%p4 bra 	$L__BB1_7;
	ld.global.f32 	%f19, [%rd4+512];
	ld.global.f32 	%f20, [%rd4];
	add.f32 	%f21, %f19, %f20;
	st.global.f32 	[%rd4], %f21;
$L__BB1_7:
	bar.sync 	0;
	setp.gt.u32 	%p5, %r4, 63;
	@%p5 bra 	$L__BB1_9;
	ld.global.f32 	%f22, [%rd4+256];
	ld.global.f32 	%f23, [%rd4];
	add.f32 	%f24, %f22, %f23;
	st.global.f32 	[%rd4], %f24;
$L__BB1_9:
	bar.sync 	0;
	setp.gt.u32 	%p6, %r4, 31;
	@%p6 bra 	$L__BB1_12;
	ld.volatile.global.f32 	%f25, [%rd4+128];
	ld.volatile.global.f32 	%f26, [%rd4];
	add.f32 	%f27, %f25, %f26;
	st.volatile.global.f32 	[%rd4], %f27;
	ld.volatile.global.f32 	%f28, [%rd4+64];
	ld.volatile.global.f32 	%f29, [%rd4];
	add.f32 	%f30, %f28, %f29;
	st.volatile.global.f32 	[%rd4], %f30;
	ld.volatile.global.f32 	%f31, [%rd4+32];
	ld.volatile.global.f32 	%f32, [%rd4];
	add.f32 	%f33, %f31, %f32;
	st.volatile.global.f32 	[%rd4], %f33;
	ld.volatile.global.f32 	%f34, [%rd4+16];
	ld.volatile.global.f32 	%f35, [%rd4];
	add.f32 	%f36, %f34, %f35;
	st.volatile.global.f32 	[%rd4], %f36;
	ld.volatile.global.f32 	%f37, [%rd4+8];
	ld.volatile.global.f32 	%f38, [%rd4];
	add.f32 	%f39, %f37, %f38;
	st.volatile.global.f32 	[%rd4], %f39;
	ld.volatile.global.f32 	%f40, [%rd4+4];
	ld.volatile.global.f32 	%f41, [%rd4];
	add.f32 	%f42, %f40, %f41;
	st.volatile.global.f32 	[%rd4], %f42;
	setp.ne.s32 	%p7, %r4, 0;
	@%p7 bra 	$L__BB1_12;
	ld.global.f32 	%f43, [%rd3];
	cvta.to.global.u64 	%rd25, %rd5;
	mul.wide.u32 	%rd26, %r1, 4;
	add.s64 	%rd27, %rd25, %rd26;
	st.global.f32 	[%rd27], %f43;
$L__BB1_12:
	ret;

}
	// .globl	_Z20reduceCompleteUnrollILi256EEvPfS0_i
.visible .entry _Z20reduceCompleteUnrollILi256EEvPfS0_i(
	.param .u64 .ptr .align 1 _Z20reduceCompleteUnrollILi256EEvPfS0_i_param_0,
	.param .u64 .ptr .align 1 _Z20reduceCompleteUnrollILi256EEvPfS0_i_param_1,
	.param .u32 _Z20reduceCompleteUnrollILi256EEvPfS0_i_param_2
)
{
	.reg .pred 	%p<7>;
	.reg .b32 	%r<15>;
	.reg .b32 	%f<41>;
	.reg .b64 	%rd<28>;

	ld.param.u64 	%rd6, [_Z20reduceCompleteUnrollILi256EEvPfS0_i_param_0];
	ld.param.u64 	%rd5, [_Z20reduceCompleteUnrollILi256EEvPfS0_i_param_1];
	ld.param.u32 	%r7, [_Z20reduceCompleteUnrollILi256EEvPfS0_i_param_2];
	cvta.to.global.u64 	%rd1, %rd6;
	mov.u32 	%r1, %ctaid.x;
	mov.u32 	%r2, %ntid.x;
	mul.lo.s32 	%r8, %r2, %r1;
	shl.b32 	%r3, %r8, 3;
	mov.u32 	%r4, %tid.x;
	add.s32 	%r5, %r3, %r4;
	setp.ge.s32 	%p1, %r5, %r7;
	@%p1 bra 	$L__BB2_10;
	cvt.u64.u32 	%rd2, %r3;
	mad.lo.s32 	%r6, %r2, 7, %r5;
	setp.ge.u32 	%p2, %r6, %r7;
	@%p2 bra 	$L__BB2_3;
	mul.wide.s32 	%rd7, %r5, 4;
	add.s64 	%rd8, %rd1, %rd7;
	ld.global.f32 	%f1, [%rd8];
	mad.lo.s32 	%r9, %r2, -6, %r6;
	mul.wide.u32 	%rd9, %r9, 4;
	add.s64 	%rd10, %rd1, %rd9;
	ld.global.f32 	%f2, [%rd10];
	add.s32 	%r10, %r9, %r2;
	mul.wide.u32 	%rd11, %r10, 4;
	add.s64 	%rd12, %rd1, %rd11;
	ld.global.f32 	%f3, [%rd12];
	add.s32 	%r11, %r10, %r2;
	mul.wide.u32 	%rd13, %r11, 4;
	add.s64 	%rd14, %rd1, %rd13;
	ld.global.f32 	%f4, [%rd14];
	add.s32 	%r12, %r11, %r2;
	mul.wide.u32 	%rd15, %r12, 4;
	add.s64 	%rd16, %rd1, %rd15;
	ld.global.f32 	%f5, [%rd16];
	add.s32 	%r13, %r12, %r2;
	mul.wide.u32 	%rd17, %r13, 4;
	add.s64 	%rd18, %rd1, %rd17;
	ld.global.f32 	%f6, [%rd18];
	add.s32 	%r14, %r13, %r2;
	mul.wide.u32 	%rd19, %r14, 4;
	add.s64 	%rd20, %rd1, %rd19;
	ld.global.f32 	%f7, [%rd20];
	mul.wide.u32 	%rd21, %r6, 4;
	add.s64 	%rd22, %rd1, %rd21;
	ld.global.f32 	%f8, [%rd22];
	add.f32 	%f9, %f1, %f2;
	add.f32 	%f10, %f9, %f3;
	add.f32 	%f11, %f10, %f4;
	add.f32 	%f12, %f11, %f5;
	add.f32 	%f13, %f12, %f6;
	add.f32 	%f14, %f13, %f7;
	add.f32 	%f15, %f14, %f8;
	st.global.f32 	[%rd8], %f15;
$L__BB2_3:
	shl.b64 	%rd23, %rd2, 2;
	add.s64 	%rd3, %rd1, %rd23;
	bar.sync 	0;
	bar.sync 	0;
	bar.sync 	0;
	setp.gt.u32 	%p3, %r4, 127;
	mul.wide.u32 	%rd24, %r4, 4;
	add.s64 	%rd4, %rd3, %rd24;
	@%p3 bra 	$L__BB2_5;
	ld.global.f32 	%f16, [%rd4+512];
	ld.global.f32 	%f17, [%rd4];
	add.f32 	%f18, %f16, %f17;
	st.global.f32 	[%rd4], %f18;
$L__BB2_5:
	bar.sync 	0;
	setp.gt.u32 	%p4, %r4, 63;
	@%p4 bra 	$L__BB2_7;
	ld.global.f32 	%f19, [%rd4+256];
	ld.global.f32 	%f20, [%rd4];
	add.f32 	%f21, %f19, %f20;
	st.global.f32 	[%rd4], %f21;
$L__BB2_7:
	bar.sync 	0;
	setp.gt.u32 	%p5, %r4, 31;
	@%p5 bra 	$L__BB2_10;
	ld.volatile.global.f32 	%f22, [%rd4+128];
	ld.volatile.global.f32 	%f23, [%rd4];
	add.f32 	%f24, %f22, %f23;
	st.volatile.global.f32 	[%rd4], %f24;
	ld.volatile.global.f32 	%f25, [%rd4+64];
	ld.volatile.global.f32 	%f26, [%rd4];
	add.f32 	%f27, %f25, %f26;
	st.volatile.global.f32 	[%rd4], %f27;
	ld.volatile.global.f32 	%f28, [%rd4+32];
	ld.volatile.global.f32 	%f29, [%rd4];
	add.f32 	%f30, %f28, %f29;
	st.volatile.global.f32 	[%rd4], %f30;
	ld.volatile.global.f32 	%f31, [%rd4+16];
	ld.volatile.global.f32 	%f32, [%rd4];
	add.f32 	%f33, %f31, %f32;
	st.volatile.global.f32 	[%rd4], %f33;
	ld.volatile.global.f32 	%f34, [%rd4+8];
	ld.volatile.global.f32 	%f35, [%rd4];
	add.f32 	%f36, %f34, %f35;
	st.volatile.global.f32 	[%rd4], %f36;
	ld.volatile.global.f32 	%f37, [%rd4+4];
	ld.volatile.global.f32 	%f38, [%rd4];
	add.f32 	%f39, %f37, %f38;
	st.volatile.global.f32 	[%rd4], %f39;
	setp.ne.s32 	%p6, %r4, 0;
	@%p6 bra 	$L__BB2_10;
	ld.global.f32 	%f40, [%rd3];
	cvta.to.global.u64 	%rd25, %rd5;
	mul.wide.u32 	%rd26, %r1, 4;
	add.s64 	%rd27, %rd25, %rd26;
	st.global.f32 	[%rd27], %f40;
$L__BB2_10:
	ret;

}
	// .globl	_Z20reduceCompleteUnrollILi128EEvPfS0_i
.visible .entry _Z20reduceCompleteUnrollILi128EEvPfS0_i(
	.param .u64 .ptr .align 1 _Z20reduceCompleteUnrollILi128EEvPfS0_i_param_0,
	.param .u64 .ptr .align 1 _Z20reduceCompleteUnrollILi128EEvPfS0_i_param_1,
	.param .u32 _Z20reduceCompleteUnrollILi128EEvPfS0_i_param_2
)
{
	.reg .pred 	%p<6>;
	.reg .b32 	%r<15>;
	.reg .b32 	%f<38>;
	.reg .b64 	%rd<28>;

	ld.param.u64 	%rd6, [_Z20reduceCompleteUnrollILi128EEvPfS0_i_param_0];
	ld.param.u64 	%rd5, [_Z20reduceCompleteUnrollILi128EEvPfS0_i_param_1];
	ld.param.u32 	%r7, [_Z20reduceCompleteUnrollILi128EEvPfS0_i_param_2];
	cvta.to.global.u64 	%rd1, %rd6;
	mov.u32 	%r1, %ctaid.x;
	mov.u32 	%r2, %ntid.x;
	mul.lo.s32 	%r8, %r2, %r1;
	shl.b32 	%r3, %r8, 3;
	mov.u32 	%r4, %tid.x;
	add.s32 	%r5, %r3, %r4;
	setp.ge.s32 	%p1, %r5, %r7;
	@%p1 bra 	$L__BB3_8;
	cvt.u64.u32 	%rd2, %r3;
	mad.lo.s32 	%r6, %r2, 7, %r5;
	setp.ge.u32 	%p2, %r6, %r7;
	@%p2 bra 	$L__BB3_3;
	mul.wide.s32 	%rd7, %r5, 4;
	add.s64 	%rd8, %rd1, %rd7;
	ld.global.f32 	%f1, [%rd8];
	mad.lo.s32 	%r9, %r2, -6, %r6;
	mul.wide.u32 	%rd9, %r9, 4;
	add.s64 	%rd10, %rd1, %rd9;
	ld.global.f32 	%f2, [%rd10];
	add.s32 	%r10, %r9, %r2;
	mul.wide.u32 	%rd11, %r10, 4;
	add.s64 	%rd12, %rd1, %rd11;
	ld.global.f32 	%f3, [%rd12];
	add.s32 	%r11, %r10, %r2;
	mul.wide.u32 	%rd13, %r11, 4;
	add.s64 	%rd14, %rd1, %rd13;
	ld.global.f32 	%f4, [%rd14];
	add.s32 	%r12, %r11, %r2;
	mul.wide.u32 	%rd15, %r12, 4;
	add.s64 	%rd16, %rd1, %rd15;
	ld.global.f32 	%f5, [%rd16];
	add.s32 	%r13, %r12, %r2;
	mul.wide.u32 	%rd17, %r13, 4;
	add.s64 	%rd18, %rd1, %rd17;
	ld.global.f32 	%f6, [%rd18];
	add.s32 	%r14, %r13, %r2;
	mul.wide.u32 	%rd19, %r14, 4;
	add.s64 	%rd20, %rd1, %rd19;
	ld.global.f32 	%f7, [%rd20];
	mul.wide.u32 	%rd21, %r6, 4;
	add.s64 	%rd22, %rd1, %rd21;
	ld.global.f32 	%f8, [%rd22];
	add.f32 	%f9, %f1, %f2;
	add.f32 	%f10, %f9, %f3;
	add.f32 	%f11, %f10, %f4;
	add.f32 	%f12, %f11, %f5;
	add.f32 	%f13, %f12, %f6;
	add.f32 	%f14, %f13, %f7;
	add.f32 	%f15, %f14, %f8;
	st.global.f32 	[%rd8], %f15;
$L__BB3_3:
	shl.b64 	%rd23, %rd2, 2;
	add.s64 	%rd3, %rd1, %rd23;
	bar.sync 	0;
	bar.sync 	0;
	bar.sync 	0;
	bar.sync 	0;
	setp.gt.u32 	%p3, %r4, 63;
	mul.wide.u32 	%rd24, %r4, 4;
	add.s64 	%rd4, %rd3, %rd24;
	@%p3 bra 	$L__BB3_5;
	ld.global.f32 	%f16, [%rd4+256];
	ld.global.f32 	%f17, [%rd4];
	add.f32 	%f18, %f16, %f17;
	st.global.f32 	[%rd4], %f18;
$L__BB3_5:
	bar.sync 	0;
	setp.gt.u32 	%p4, %r4, 31;
	@%p4 bra 	$L__BB3_8;
	ld.volatile.global.f32 	%f19, [%rd4+128];
	ld.volatile.global.f32 	%f20, [%rd4];
	add.f32 	%f21, %f19, %f20;
	st.volatile.global.f32 	[%rd4], %f21;
	ld.volatile.global.f32 	%f22, [%rd4+64];
	ld.volatile.global.f32 	%f23, [%rd4];
	add.f32 	%f24, %f22, %f23;
	st.volatile.global.f32 	[%rd4], %f24;
	ld.volatile.global.f32 	%f25, [%rd4+32];
	ld.volatile.global.f32 	%f26, [%rd4];
	add.f32 	%f27, %f25, %f26;
	st.volatile.global.f32 	[%rd4], %f27;
	ld.volatile.global.f32 	%f28, [%rd4+16];
	ld.volatile.global.f32 	%f29, [%rd4];
	add.f32 	%f30, %f28, %f29;
	st.volatile.global.f32 	[%rd4], %f30;
	ld.volatile.global.f32 	%f31, [%rd4+8];
	ld.volatile.global.f32 	%f32, [%rd4];
	add.f32 	%f33, %f31, %f32;
	st.volatile.global.f32 	[%rd4], %f33;
	ld.volatile.global.f32 	%f34, [%rd4+4];
	ld.volatile.global.f32 	%f35, [%rd4];
	add.f32 	%f36, %f34, %f35;
	st.volatile.global.f32 	[%rd4], %f36;
	setp.ne.s32 	%p5, %r4, 0;
	@%p5 bra 	$L__BB3_8;
	ld.global.f32 	%f37, [%rd3];
	cvta.to.global.u64 	%rd25, %rd5;
	mul.wide.u32 	%rd26, %r1, 4;
	add.s64 	%rd27, %rd25, %rd26;
	st.global.f32 	[%rd27], %f37;
$L__BB3_8:
	ret;

}
	// .globl	_Z20reduceCompleteUnrollILi64EEvPfS0_i
.visible .entry _Z20reduceCompleteUnrollILi64EEvPfS0_i(
	.param .u64 .ptr .align 1 _Z20reduceCompleteUnrollILi64EEvPfS0_i_param_0,
	.param .u64 .ptr .align 1 _Z20reduceCompleteUnrollILi64EEvPfS0_i_param_1,
	.param .u32 _Z20reduceCompleteUnrollILi64EEvPfS0_i_param_2
)
{
	.reg .pred 	%p<5>;
	.reg .b32 	%r<15>;
	.reg .b32 	%f<35>;
	.reg .b64 	%rd<28>;

	ld.param.u64 	%rd5, [_Z20reduceCompleteUnrollILi64EEvPfS0_i_param_0];
	ld.param.u64 	%rd4, [_Z20reduceCompleteUnrollILi64EEvPfS0_i_param_1];
	ld.param.u32 	%r7, [_Z20reduceCompleteUnrollILi64EEvPfS0_i_param_2];
	cvta.to.global.u64 	%rd1, %rd5;
	mov.u32 	%r1, %ctaid.x;
	mov.u32 	%r2, %ntid.x;
	mul.lo.s32 	%r8, %r2, %r1;
	shl.b32 	%r3, %r8, 3;
	mov.u32 	%r4, %tid.x;
	add.s32 	%r5, %r3, %r4;
	setp.ge.s32 	%p1, %r5, %r7;
	@%p1 bra 	$L__BB4_6;
	cvt.u64.u32 	%rd2, %r3;
	mad.lo.s32 	%r6, %r2, 7, %r5;
	setp.ge.u32 	%p2, %r6, %r7;
	@%p2 bra 	$L__BB4_3;
	mul.wide.s32 	%rd6, %r5, 4;
	add.s64 	%rd7, %rd1, %rd6;
	ld.global.f32 	%f1, [%rd7];
	mad.lo.s32 	%r9, %r2, -6, %r6;
	mul.wide.u32 	%rd8, %r9, 4;
	add.s64 	%rd9, %rd1, %rd8;
	ld.global.f32 	%f2, [%rd9];
	add.s32 	%r10, %r9, %r2;
	mul.wide.u32 	%rd10, %r10, 4;
	add.s64 	%rd11, %rd1, %rd10;
	ld.global.f32 	%f3, [%rd11];
	add.s32 	%r11, %r10, %r2;
	mul.wide.u32 	%rd12, %r11, 4;
	add.s64 	%rd13, %rd1, %rd12;
	ld.global.f32 	%f4, [%rd13];
	add.s32 	%r12, %r11, %r2;
	mul.wide.u32 	%rd14, %r12, 4;
	add.s64 	%rd15, %rd1, %rd14;
	ld.global.f32 	%f5, [%rd15];
	add.s32 	%r13, %r12, %r2;
	mul.wide.u32 	%rd16, %r13, 4;
	add.s64 	%rd17, %rd1, %rd16;
	ld.global.f32 	%f6, [%rd17];
	add.s32 	%r14, %r13, %r2;
	mul.wide.u32 	%rd18, %r14, 4;
	add.s64 	%rd19, %rd1, %rd18;
	ld.global.f32 	%f7, [%rd19];
	mul.wide.u32 	%rd20, %r6, 4;
	add.s64 	%rd21, %rd1, %rd20;
	ld.global.f32 	%f8, [%rd21];
	add.f32 	%f9, %f1, %f2;
	add.f32 	%f10, %f9, %f3;
	add.f32 	%f11, %f10, %f4;
	add.f32 	%f12, %f11, %f5;
	add.f32 	%f13, %f12, %f6;
	add.f32 	%f14, %f13, %f7;
	add.f32 	%f15, %f14, %f8;
	st.global.f32 	[%rd7], %f15;
$L__BB4_3:
	bar.sync 	0;
	bar.sync 	0;
	bar.sync 	0;
	bar.sync 	0;
	bar.sync 	0;
	setp.gt.u32 	%p3, %r4, 31;
	@%p3 bra 	$L__BB4_6;
	shl.b64 	%rd22, %rd2, 2;
	add.s64 	%rd3, %rd1, %rd22;
	mul.wide.u32 	%rd23, %r4, 4;
	add.s64 	%rd24, %rd3, %rd23;
	ld.volatile.global.f32 	%f16, [%rd24+128];
	ld.volatile.global.f32 	%f17, [%rd24];
	add.f32 	%f18, %f16, %f17;
	st.volatile.global.f32 	[%rd24], %f18;
	ld.volatile.global.f32 	%f19, [%rd24+64];
	ld.volatile.global.f32 	%f20, [%rd24];
	add.f32 	%f21, %f19, %f20;
	st.volatile.global.f32 	[%rd24], %f21;
	ld.volatile.global.f32 	%f22, [%rd24+32];
	ld.volatile.global.f32 	%f23, [%rd24];
	add.f32 	%f24, %f22, %f23;
	st.volatile.global.f32 	[%rd24], %f24;
	ld.volatile.global.f32 	%f25, [%rd24+16];
	ld.volatile.global.f32 	%f26, [%rd24];
	add.f32 	%f27, %f25, %f26;
	st.volatile.global.f32 	[%rd24], %f27;
	ld.volatile.global.f32 	%f28, [%rd24+8];
	ld.volatile.global.f32 	%f29, [%rd24];
	add.f32 	%f30, %f28, %f29;
	st.volatile.global.f32 	[%rd24], %f30;
	ld.volatile.global.f32 	%f31, [%rd24+4];
	ld.volatile.global.f32 	%f32, [%rd24];
	add.f32 	%f33, %f31, %f32;
	st.volatile.global.f32 	[%rd24], %f33;
	setp.ne.s32 	%p4, %r4, 0;
	@%p4 bra 	$L__BB4_6;
	ld.global.f32 	%f34, [%rd3];
	cvta.to.global.u64 	%rd25, %rd4;
	mul.wide.u32 	%rd26, %r1, 4;
	add.s64 	%rd27, %rd25, %rd26;
	st.global.f32 	[%rd27], %f34;
$L__BB4_6:
	ret;

}
	// .globl	_Z16reduceNeighboredPfS_i
.visible .entry _Z16reduceNeighboredPfS_i(
	.param .u64 .ptr .align 1 _Z16reduceNeighboredPfS_i_param_0,
	.param .u64 .ptr .align 1 _Z16reduceNeighboredPfS_i_param_1,
	.param .u32 _Z16reduceNeighboredPfS_i_param_2
)
{
	.reg .pred 	%p<6>;
	.reg .b32 	%r<13>;
	.reg .b32 	%f<5>;
	.reg .b64 	%rd<13>;

	ld.param.u64 	%rd3, [_Z16reduceNeighboredPfS_i_param_0];
	ld.param.u64 	%rd4, [_Z16reduceNeighboredPfS_i_param_1];
	ld.param.u32 	%r7, [_Z16reduceNeighboredPfS_i_param_2];
	mov.u32 	%r1, %ctaid.x;
	mov.u32 	%r2, %ntid.x;
	mul.lo.s32 	%r3, %r1, %r2;
	mov.u32 	%r4, %tid.x;
	add.s32 	%r8, %r3, %r4;
	setp.ge.s32 	%p1, %r8, %r7;
	@%p1 bra 	$L__BB5_8;
	cvta.to.global.u64 	%rd5, %rd3;
	mul.wide.u32 	%rd6, %r3, 4;
	add.s64 	%rd1, %rd5, %rd6;
	setp.lt.u32 	%p2, %r2, 2;
	@%p2 bra 	$L__BB5_6;
	mul.wide.u32 	%rd7, %r4, 4;
	add.s64 	%rd2, %rd1, %rd7;
	mov.b32 	%r12, 1;
$L__BB5_3:
	shl.b32 	%r6, %r12, 1;
	add.s32 	%r10, %r6, -1;
	and.b32  	%r11, %r10, %r4;
	setp.ne.s32 	%p3, %r11, 0;
	@%p3 bra 	$L__BB5_5;
	mul.wide.s32 	%rd8, %r12, 4;
	add.s64 	%rd9, %rd2, %rd8;
	ld.global.f32 	%f1, [%rd9];
	ld.global.f32 	%f2, [%rd2];
	add.f32 	%f3, %f1, %f2;
	st.global.f32 	[%rd2], %f3;
$L__BB5_5:
	bar.sync 	0;
	setp.lt.u32 	%p4, %r6, %r2;
	mov.u32 	%r12, %r6;
	@%p4 bra 	$L__BB5_3;
$L__BB5_6:
	setp.ne.s32 	%p5, %r4, 0;
	@%p5 bra 	$L__BB5_8;
	ld.global.f32 	%f4, [%rd1];
	cvta.to.global.u64 	%rd10, %rd4;
	mul.wide.u32 	%rd11, %r1, 4;
	add.s64 	%rd12, %rd10, %rd11;
	st.global.f32 	[%rd12], %f4;
$L__BB5_8:
	ret;

}
	// .globl	_Z23reduceNeighboredLessDivPfS_i
.visible .entry _Z23reduceNeighboredLessDivPfS_i(
	.param .u64 .ptr .align 1 _Z23reduceNeighboredLessDivPfS_i_param_0,
	.param .u64 .ptr .align 1 _Z23reduceNeighboredLessDivPfS_i_param_1,
	.param .u32 _Z23reduceNeighboredLessDivPfS_i_param_2
)
{
	.reg .pred 	%p<6>;
	.reg .b32 	%r<14>;
	.reg .b32 	%f<5>;
	.reg .b64 	%rd<13>;

	ld.param.u64 	%rd2, [_Z23reduceNeighboredLessDivPfS_i_param_0];
	ld.param.u64 	%rd3, [_Z23reduceNeighboredLessDivPfS_i_param_1];
	ld.param.u32 	%r9, [_Z23reduceNeighboredLessDivPfS_i_param_2];
	mov.u32 	%r1, %ctaid.x;
	mov.u32 	%r2, %ntid.x;
	mul.lo.s32 	%r3, %r1, %r2;
	mov.u32 	%r4, %tid.x;
	add.s32 	%r10, %r3, %r4;
	setp.ge.s32 	%p1, %r10, %r9;
	@%p1 bra 	$L__BB6_8;
	cvta.to.global.u64 	%rd4, %rd2;
	mul.wide.u32 	%rd5, %r3, 4;
	add.s64 	%rd1, %rd4, %rd5;
	setp.lt.u32 	%p2, %r2, 2;
	@%p2 bra 	$L__BB6_6;
	shl.b32 	%r5, %r4, 1;
	mov.b32 	%r13, 1;
$L__BB6_3:
	mul.lo.s32 	%r7, %r5, %r13;
	setp.ge.u32 	%p3, %r7, %r2;
	@%p3 bra 	$L__BB6_5;
	add.s32 	%r12, %r7, %r13;
	mul.wide.u32 	%rd6, %r12, 4;
	add.s64 	%rd7, %rd1, %rd6;
	ld.global.f32 	%f1, [%rd7];
	mul.wide.u32 	%rd8, %r7, 4;
	add.s64 	%rd9, %rd1, %rd8;
	ld.global.f32 	%f2, [%rd9];
	add.f32 	%f3, %f1, %f2;
	st.global.f32 	[%rd9], %f3;
$L__BB6_5:
	bar.sync 	0;
	shl.b32 	%r13, %r13, 1;
	setp.lt.u32 	%p4, %r13, %r2;
	@%p4 bra 	$L__BB6_3;
$L__BB6_6:
	setp.ne.s32 	%p5, %r4, 0;
	@%p5 bra 	$L__BB6_8;
	ld.global.f32 	%f4, [%rd1];
	cvta.to.global.u64 	%rd10, %rd3;
	mul.wide.u32 	%rd11, %r1, 4;
	add.s64 	%rd12, %rd10, %rd11;
	st.global.f32 	[%rd12], %f4;
$L__BB6_8:
	ret;

}
	// .globl	_Z17reduceInterleavedPfS_i
.visible .entry _Z17reduceInterleavedPfS_i(
	.param .u64 .ptr .align 1 _Z17reduceInterleavedPfS_i_param_0,
	.param .u64 .ptr .align 1 _Z17reduceInterleavedPfS_i_param_1,
	.param .u32 _Z17reduceInterleavedPfS_i_param_2
)
{
	.reg .pred 	%p<6>;
	.reg .b32 	%r<10>;
	.reg .b32 	%f<5>;
	.reg .b64 	%rd<13>;

	ld.param.u64 	%rd3, [_Z17reduceInterleavedPfS_i_param_0];
	ld.param.u64 	%rd4, [_Z17reduceInterleavedPfS_i_param_1];
	ld.param.u32 	%r7, [_Z17reduceInterleavedPfS_i_param_2];
	mov.u32 	%r1, %ctaid.x;
	mov.u32 	%r9, %ntid.x;
	mul.lo.s32 	%r3, %r1, %r9;
	mov.u32 	%r4, %tid.x;
	add.s32 	%r8, %r3, %r4;
	setp.ge.s32 	%p1, %r8, %r7;
	@%p1 bra 	$L__BB7_8;
	cvta.to.global.u64 	%rd5, %rd3;
	mul.wide.u32 	%rd6, %r3, 4;
	add.s64 	%rd1, %rd5, %rd6;
	setp.lt.u32 	%p2, %r9, 2;
	@%p2 bra 	$L__BB7_6;
	mul.wide.u32 	%rd7, %r4, 4;
	add.s64 	%rd2, %rd1, %rd7;
$L__BB7_3:
	shr.u32 	%r6, %r9, 1;
	setp.ge.u32 	%p3, %r4, %r6;
	@%p3 bra 	$L__BB7_5;
	mul.wide.u32 	%rd8, %r6, 4;
	add.s64 	%rd9, %rd2, %rd8;
	ld.global.f32 	%f1, [%rd9];
	ld.global.f32 	%f2, [%rd2];
	add.f32 	%f3, %f1, %f2;
	st.global.f32 	[%rd2], %f3;
$L__BB7_5:
	bar.sync 	0;
	setp.gt.u32 	%p4, %r9, 3;
	mov.u32 	%r9, %r6;
	@%p4 bra 	$L__BB7_3;
$L__BB7_6:
	setp.ne.s32 	%p5, %r4, 0;
	@%p5 bra 	$L__BB7_8;
	ld.global.f32 	%f4, [%rd1];
	cvta.to.global.u64 	%rd10, %rd4;
	mul.wide.u32 	%rd11, %r1, 4;
	add.s64 	%rd12, %rd10, %rd11;
	st.global.f32 	[%rd12], %f4;
$L__BB7_8:
	ret;

}
	// .globl	_Z16reduceUnrolling2PfS_i
.visible .entry _Z16reduceUnrolling2PfS_i(
	.param .u64 .ptr .align 1 _Z16reduceUnrolling2PfS_i_param_0,
	.param .u64 .ptr .align 1 _Z16reduceUnrolling2PfS_i_param_1,
	.param .u32 _Z16reduceUnrolling2PfS_i_param_2
)
{
	.reg .pred 	%p<7>;
	.reg .b32 	%r<12>;
	.reg .b32 	%f<8>;
	.reg .b64 	%rd<18>;

	ld.param.u64 	%rd6, [_Z16reduceUnrolling2PfS_i_param_0];
	ld.param.u64 	%rd5, [_Z16reduceUnrolling2PfS_i_param_1];
	ld.param.u32 	%r9, [_Z16reduceUnrolling2PfS_i_param_2];
	cvta.to.global.u64 	%rd1, %rd6;
	mov.u32 	%r1, %ctaid.x;
	mov.u32 	%r11, %ntid.x;
	mul.lo.s32 	%r10, %r11, %r1;
	shl.b32 	%r3, %r10, 1;
	mov.u32 	%r4, %tid.x;
	add.s32 	%r5, %r3, %r4;
	setp.ge.s32 	%p1, %r5, %r9;
	@%p1 bra 	$L__BB8_10;
	cvt.u64.u32 	%rd2, %r3;
	add.s32 	%r6, %r5, %r11;
	setp.ge.u32 	%p2, %r6, %r9;
	@%p2 bra 	$L__BB8_3;
	mul.wide.u32 	%rd7, %r6, 4;
	add.s64 	%rd8, %rd1, %rd7;
	ld.global.f32 	%f1, [%rd8];
	mul.wide.s32 	%rd9, %r5, 4;
	add.s64 	%rd10, %rd1, %rd9;
	ld.global.f32 	%f2, [%rd10];
	add.f32 	%f3, %f1, %f2;
	st.global.f32 	[%rd10], %f3;
$L__BB8_3:
	shl.b64 	%rd11, %rd2, 2;
	add.s64 	%rd3, %rd1, %rd11;
	bar.sync 	0;
	setp.lt.u32 	%p3, %r11, 2;
	@%p3 bra 	$L__BB8_8;
	mul.wide.u32 	%rd12, %r4, 4;
	add.s64 	%rd4, %rd3, %rd12;
$L__BB8_5:
	shr.u32 	%r8, %r11, 1;
	setp.ge.u32 	%p4, %r4, %r8;
	@%p4 bra 	$L__BB8_7;
	mul.wide.u32 	%rd13, %r8, 4;
	add.s64 	%rd14, %rd4, %rd13;
	ld.global.f32 	%f4, [%rd14];
	ld.global.f32 	%f5, [%rd4];
	add.f32 	%f6, %f4, %f5;
	st.global.f32 	[%rd4], %f6;
$L__BB8_7:
	bar.sync 	0;
	setp.gt.u32 	%p5, %r11, 3;
	mov.u32 	%r11, %r8;
	@%p5 bra 	$L__BB8_5;
$L__BB8_8:
	setp.ne.s32 	%p6, %r4, 0;
	@%p6 bra 	$L__BB8_10;
	ld.global.f32 	%f7, [%rd3];
	cvta.to.global.u64 	%rd15, %rd5;
	mul.wide.u32 	%rd16, %r1, 4;
	add.s64 	%rd17, %rd15, %rd16;
	st.global.f32 	[%rd17], %f7;
$L__BB8_10:
	ret;

}
	// .globl	_Z16reduceUnrolling4PfS_i
.visible .entry _Z16reduceUnrolling4PfS_i(
	.param .u64 .ptr .align 1 _Z16reduceUnrolling4PfS_i_param_0,
	.param .u64 .ptr .align 1 _Z16reduceUnrolling4PfS_i_param_1,
	.param .u32 _Z16reduceUnrolling4PfS_i_param_2
)
{
	.reg .pred 	%p<7>;
	.reg .b32 	%r<15>;
	.reg .b32 	%f<12>;
	.reg .b64 	%rd<22>;

	ld.param.u64 	%rd6, [_Z16reduceUnrolling4PfS_i_param_0];
	ld.param.u64 	%rd5, [_Z16reduceUnrolling4PfS_i_param_1];
	ld.param.u32 	%r9, [_Z16reduceUnrolling4PfS_i_param_2];
	cvta.to.global.u64 	%rd1, %rd6;
	mov.u32 	%r1, %ctaid.x;
	mov.u32 	%r14, %ntid.x;
	mul.lo.s32 	%r10, %r14, %r1;
	shl.b32 	%r3, %r10, 2;
	mov.u32 	%r4, %tid.x;
	add.s32 	%r5, %r3, %r4;
	setp.ge.s32 	%p1, %r5, %r9;
	@%p1 bra 	$L__BB9_10;
	cvt.u64.u32 	%rd2, %r3;
	mad.lo.s32 	%r6, %r14, 3, %r5;
	setp.ge.u32 	%p2, %r6, %r9;
	@%p2 bra 	$L__BB9_3;
	mul.wide.s32 	%rd7, %r5, 4;
	add.s64 	%rd8, %rd1, %rd7;
	ld.global.f32 	%f1, [%rd8];
	shl.b32 	%r11, %r14, 1;
	sub.s32 	%r12, %r6, %r11;
	mul.wide.u32 	%rd9, %r12, 4;
	add.s64 	%rd10, %rd1, %rd9;
	ld.global.f32 	%f2, [%rd10];
	add.s32 	%r13, %r12, %r14;
	mul.wide.u32 	%rd11, %r13, 4;
	add.s64 	%rd12, %rd1, %rd11;
	ld.global.f32 	%f3, [%rd12];
	mul.wide.u32 	%rd13, %r6, 4;
	add.s64 	%rd14, %rd1, %rd13;
	ld.global.f32 	%f4, [%rd14];
	add.f32 	%f5, %f1, %f2;
	add.f32 	%f6, %f5, %f3;
	add.f32 	%f7, %f6, %f4;
	st.global.f32 	[%rd8], %f7;
$L__BB9_3:
	shl.b64 	%rd15, %rd2, 2;
	add.s64 	%rd3, %rd1, %rd15;
	bar.sync 	0;
	setp.lt.u32 	%p3, %r14, 2;
	@%p3 bra 	$L__BB9_8;
	mul.wide.u32 	%rd16, %r4, 4;
	add.s64 	%rd4, %rd3, %rd16;
$L__BB9_5:
	shr.u32 	%r8, %r14, 1;
	setp.ge.u32 	%p4, %r4, %r8;
	@%p4 bra 	$L__BB9_7;
	mul.wide.u32 	%rd17, %r8, 4;
	add.s64 	%rd18, %rd4, %rd17;
	ld.global.f32 	%f8, [%rd18];
	ld.global.f32 	%f9, [%rd4];
	add.f32 	%f10, %f8, %f9;
	st.global.f32 	[%rd4], %f10;
$L__BB9_7:
	bar.sync 	0;
	setp.gt.u32 	%p5, %r14, 3;
	mov.u32 	%r14, %r8;
	@%p5 bra 	$L__BB9_5;
$L__BB9_8:
	setp.ne.s32 	%p6, %r4, 0;
	@%p6 bra 	$L__BB9_10;
	ld.global.f32 	%f11, [%rd3];
	cvta.to.global.u64 	%rd19, %rd5;
	mul.wide.u32 	%rd20, %r1, 4;
	add.s64 	%rd21, %rd19, %rd20;
	st.global.f32 	[%rd21], %f11;
$L__BB9_10:
	ret;

}
	// .globl	_Z16reduceUnrolling8PfS_i
.visible .entry _Z16reduceUnrolling8PfS_i(
	.param .u64 .ptr .align 1 _Z16reduceUnrolling8PfS_i_param_0,
	.param .u64 .ptr .align 1 _Z16reduceUnrolling8PfS_i_param_1,
	.param .u32 _Z16reduceUnrolling8PfS_i_param_2
)
{
	.reg .pred 	%p<7>;
	.reg .b32 	%r<18>;
	.reg .b32 	%f<20>;
	.reg .b64 	%rd<30>;

	ld.param.u64 	%rd6, [_Z16reduceUnrolling8PfS_i_param_0];
	ld.param.u64 	%rd5, [_Z16reduceUnrolling8PfS_i_param_1];
	ld.param.u32 	%r9, [_Z16reduceUnrolling8PfS_i_param_2];
	cvta.to.global.u64 	%rd1, %rd6;
	mov.u32 	%r1, %ctaid.x;
	mov.u32 	%r17, %ntid.x;
	mul.lo.s32 	%r10, %r17, %r1;
	shl.b32 	%r3, %r10, 3;
	mov.u32 	%r4, %tid.x;
	add.s32 	%r5, %r3, %r4;
	setp.ge.s32 	%p1, %r5, %r9;
	@%p1 bra 	$L__BB10_10;
	cvt.u64.u32 	%rd2, %r3;
	mad.lo.s32 	%r6, %r17, 7, %r5;
	setp.ge.u32 	%p2, %r6, %r9;
	@%p2 bra 	$L__BB10_3;
	mul.wide.s32 	%rd7, %r5, 4;
	add.s64 	%rd8, %rd1, %rd7;
	ld.global.f32 	%f1, [%rd8];
	mad.lo.s32 	%r11, %r17, -6, %r6;
	mul.wide.u32 	%rd9, %r11, 4;
	add.s64 	%rd10, %rd1, %rd9;
	ld.global.f32 	%f2, [%rd10];
	add.s32 	%r12, %r11, %r17;
	mul.wide.u32 	%rd11, %r12, 4;
	add.s64 	%rd12, %rd1, %rd11;
	ld.global.f32 	%f3, [%rd12];
	add.s32 	%r13, %r12, %r17;
	mul.wide.u32 	%rd13, %r13, 4;
	add.s64 	%rd14, %rd1, %rd13;
	ld.global.f32 	%f4, [%rd14];
	add.s32 	%r14, %r13, %r17;
	mul.wide.u32 	%rd15, %r14, 4;
	add.s64 	%rd16, %rd1, %rd15;
	ld.global.f32 	%f5, [%rd16];
	add.s32 	%r15, %r14, %r17;
	mul.wide.u32 	%rd17, %r15, 4;
	add.s64 	%rd18, %rd1, %rd17;
	ld.global.f32 	%f6, [%rd18];
	add.s32 	%r16, %r15, %r17;
	mul.wide.u32 	%rd19, %r16, 4;
	add.s64 	%rd20, %rd1, %rd19;
	ld.global.f32 	%f7, [%rd20];
	mul.wide.u32 	%rd21, %r6, 4;
	add.s64 	%rd22, %rd1, %rd21;
	ld.global.f32 	%f8, [%rd22];
	add.f32 	%f9, %f1, %f2;
	add.f32 	%f10, %f9, %f3;
	add.f32 	%f11, %f10, %f4;
	add.f32 	%f12, %f11, %f5;
	add.f32 	%f13, %f12, %f6;
	add.f32 	%f14, %f13, %f7;
	add.f32 	%f15, %f14, %f8;
	st.global.f32 	[%rd8], %f15;
$L__BB10_3:
	shl.b64 	%rd23, %rd2, 2;
	add.s64 	%rd3, %rd1, %rd23;
	bar.sync 	0;
	setp.lt.u32 	%p3, %r17, 2;
	@%p3 bra 	$L__BB10_8;
	mul.wide.u32 	%rd24, %r4, 4;
	add.s64 	%rd4, %rd3, %rd24;
$L__BB10_5:
	shr.u32 	%r8, %r17, 1;
	setp.ge.u32 	%p4, %r4, %r8;
	@%p4 bra 	$L__BB10_7;
	mul.wide.u32 	%rd25, %r8, 4;
	add.s64 	%rd26, %rd4, %rd25;
	ld.global.f32 	%f16, [%rd26];
	ld.global.f32 	%f17, [%rd4];
	add.f32 	%f18, %f16, %f17;
	st.global.f32 	[%rd4], %f18;
$L__BB10_7:
	bar.sync 	0;
	setp.gt.u32 	%p5, %r17, 3;
	mov.u32 	%r17, %r8;
	@%p5 bra 	$L__BB10_5;
$L__BB10_8:
	setp.ne.s32 	%p6, %r4, 0;
	@%p6 bra 	$L__BB10_10;
	ld.global.f32 	%f19, [%rd3];
	cvta.to.global.u64 	%rd27, %rd5;
	mul.wide.u32 	%rd28, %r1, 4;
	add.s64 	%rd29, %rd27, %rd28;
	st.global.f32 	[%rd29], %f19;
$L__BB10_10:
	ret;

}
	// .globl	_Z17reduceUnrolling16PfS_i
.visible .entry _Z17reduceUnrolling16PfS_i(
	.param .u64 .ptr .align 1 _Z17reduceUnrolling16PfS_i_param_0,
	.param .u64 .ptr .align 1 _Z17reduceUnrolling16PfS_i_param_1,
	.param .u32 _Z17reduceUnrolling16PfS_i_param_2
)
{
	.reg .pred 	%p<7>;
	.reg .b32 	%r<26>;
	.reg .b32 	%f<36>;
	.reg .b64 	%rd<46>;

	ld.param.u64 	%rd6, [_Z17reduceUnrolling16PfS_i_param_0];
	ld.param.u64 	%rd5, [_Z17reduceUnrolling16PfS_i_param_1];
	ld.param.u32 	%r9, [_Z17reduceUnrolling16PfS_i_param_2];
	cvta.to.global.u64 	%rd1, %rd6;
	mov.u32 	%r1, %ctaid.x;
	mov.u32 	%r25, %ntid.x;
	mul.lo.s32 	%r10, %r25, %r1;
	shl.b32 	%r3, %r10, 4;
	mov.u32 	%r4, %tid.x;
	add.s32 	%r5, %r3, %r4;
	setp.ge.s32 	%p1, %r5, %r9;
	@%p1 bra 	$L__BB11_10;
	cvt.u64.u32 	%rd2, %r3;
	mad.lo.s32 	%r6, %r25, 15, %r5;
	setp.ge.u32 	%p2, %r6, %r9;
	@%p2 bra 	$L__BB11_3;
	mul.wide.s32 	%rd7, %r5, 4;
	add.s64 	%rd8, %rd1, %rd7;
	ld.global.f32 	%f1, [%rd8];
	mad.lo.s32 	%r11, %r25, -14, %r6;
	mul.wide.u32 	%rd9, %r11, 4;
	add.s64 	%rd10, %rd1, %rd9;
	ld.global.f32 	%f2, [%rd10];
	add.s32 	%r12, %r11, %r25;
	mul.wide.u32 	%rd11, %r12, 4;
	add.s64 	%rd12, %rd1, %rd11;
	ld.global.f32 	%f3, [%rd12];
	add.s32 	%r13, %r12, %r25;
	mul.wide.u32 	%rd13, %r13, 4;
	add.s64 	%rd14, %rd1, %rd13;
	ld.global.f32 	%f4, [%rd14];
	add.s32 	%r14, %r13, %r25;
	mul.wide.u32 	%rd15, %r14, 4;
	add.s64 	%rd16, %rd1, %rd15;
	ld.global.f32 	%f5, [%rd16];
	add.s32 	%r15, %r14, %r25;
	mul.wide.u32 	%rd17, %r15, 4;
	add.s64 	%rd18, %rd1, %rd17;
	ld.global.f32 	%f6, [%rd18];
	add.s32 	%r16, %r15, %r25;
	mul.wide.u32 	%rd19, %r16, 4;
	add.s64 	%rd20, %rd1, %rd19;
	ld.global.f32 	%f7, [%rd20];
	add.s32 	%r17, %r16, %r25;
	mul.wide.u32 	%rd21, %r17, 4;
	add.s64 	%rd22, %rd1, %rd21;
	ld.global.f32 	%f8, [%rd22];
	add.s32 	%r18, %r17, %r25;
	mul.wide.u32 	%rd23, %r18, 4;
	add.s64 	%rd24, %rd1, %rd23;
	ld.global.f32 	%f9, [%rd24];
	add.s32 	%r19, %r18, %r25;
	mul.wide.u32 	%rd25, %r19, 4;
	add.s64 	%rd26, %rd1, %rd25;
	ld.global.f32 	%f10, [%rd26];
	add.s32 	%r20, %r19, %r25;
	mul.wide.u32 	%rd27, %r20, 4;
	add.s64 	%rd28, %rd1, %rd27;
	ld.global.f32 	%f11, [%rd28];
	add.s32 	%r21, %r20, %r25;
	mul.wide.u32 	%rd29, %r21, 4;
	add.s64 	%rd30, %rd1, %rd29;
	ld.global.f32 	%f12, [%rd30];
	add.s32 	%r22, %r21, %r25;
	mul.wide.u32 	%rd31, %r22, 4;
	add.s64 	%rd32, %rd1, %rd31;
	ld.global.f32 	%f13, [%rd32];
	add.s32 	%r23, %r22, %r25;
	mul.wide.u32 	%rd33, %r23, 4;
	add.s64 	%rd34, %rd1, %rd33;
	ld.global.f32 	%f14, [%rd34];
	add.s32 	%r24, %r23, %r25;
	mul.wide.u32 	%rd35, %r24, 4;
	add.s64 	%rd36, %rd1, %rd35;
	ld.global.f32 	%f15, [%rd36];
	mul.wide.u32 	%rd37, %r6, 4;
	add.s64 	%rd38, %rd1, %rd37;
	ld.global.f32 	%f16, [%rd38];
	add.f32 	%f17, %f1, %f2;
	add.f32 	%f18, %f17, %f3;
	add.f32 	%f19, %f18, %f4;
	add.f32 	%f20, %f19, %f5;
	add.f32 	%f21, %f20, %f6;
	add.f32 	%f22, %f21, %f7;
	add.f32 	%f23, %f22, %f8;
	add.f32 	%f24, %f23, %f9;
	add.f32 	%f25, %f24, %f10;
	add.f32 	%f26, %f25, %f11;
	add.f32 	%f27, %f26, %f12;
	add.f32 	%f28, %f27, %f13;
	add.f32 	%f29, %f28, %f14;
	add.f32 	%f30, %f29, %f15;
	add.f32 	%f31, %f30, %f16;
	st.global.f32 	[%rd8], %f31;
$L__BB11_3:
	shl.b64 	%rd39, %rd2, 2;
	add.s64 	%rd3, %rd1, %rd39;
	bar.sync 	0;
	setp.lt.u32 	%p3, %r25, 2;
	@%p3 bra 	$L__BB11_8;
	mul.wide.u32 	%rd40, %r4, 4;
	add.s64 	%rd4, %rd3, %rd40;
$L__BB11_5:
	shr.u32 	%r8, %r25, 1;
	setp.ge.u32 	%p4, %r4, %r8;
	@%p4 bra 	$L__BB11_7;
	mul.wide.u32 	%rd41, %r8, 4;
	add.s64 	%rd42, %rd4, %rd41;
	ld.global.f32 	%f32, [%rd42];
	ld.global.f32 	%f33, [%rd4];
	add.f32 	%f34, %f32, %f33;
	st.global.f32 	[%rd4], %f34;
$L__BB11_7:
	bar.sync 	0;
	setp.gt.u32 	%p5, %r25, 3;
	mov.u32 	%r25, %r8;
	@%p5 bra 	$L__BB11_5;
$L__BB11_8:
	setp.ne.s32 	%p6, %r4, 0;
	@%p6 bra 	$L__BB11_10;
	ld.global.f32 	%f35, [%rd3];
	cvta.to.global.u64 	%rd43, %rd5;
	mul.wide.u32 	%rd44, %r1, 4;
	add.s64 	%rd45, %rd43, %rd44;
	st.global.f32 	[%rd45], %f35;
$L__BB11_10:
	ret;

}
	// .globl	_Z18reduceUnrollWarps8PfS_i
.visible .entry _Z18reduceUnrollWarps8PfS_i(
	.param .u64 .ptr .align 1 _Z18reduceUnrollWarps8PfS_i_param_0,
	.param .u64 .ptr .align 1 _Z18reduceUnrollWarps8PfS_i_param_1,
	.param .u32 _Z18reduceUnrollWarps8PfS_i_param_2
)
{
	.reg .pred 	%p<8>;
	.reg .b32 	%r<18>;
	.reg .b32 	%f<38>;
	.reg .b64 	%rd<30>;

	ld.param.u64 	%rd6, [_Z18reduceUnrollWarps8PfS_i_param_0];
	ld.param.u64 	%rd5, [_Z18reduceUnrollWarps8PfS_i_param_1];
	ld.param.u32 	%r9, [_Z18reduceUnrollWarps8PfS_i_param_2];
	cvta.to.global.u64 	%rd1, %rd6;
	mov.u32 	%r1, %ctaid.x;
	mov.u32 	%r17, %ntid.x;
	mul.lo.s32 	%r10, %r17, %r1;
	shl.b32 	%r3, %r10, 3;
	mov.u32 	%r4, %tid.x;
	add.s32 	%r5, %r3, %r4;
	setp.ge.s32 	%p1, %r5, %r9;
	@%p1 bra 	$L__BB12_10;
	cvt.u64.u32 	%rd2, %r3;
	mad.lo.s32 	%r6, %r17, 7, %r5;
	setp.ge.u32 	%p2, %r6, %r9;
	@%p2 bra 	$L__BB12_3;
	mul.wide.s32 	%rd7, %r5, 4;
	add.s64 	%rd8, %rd1, %rd7;
	ld.global.f32 	%f1, [%rd8];
	mad.lo.s32 	%r11, %r17, -6, %r6;
	mul.wide.u32 	%rd9, %r11, 4;
	add.s64 	%rd10, %rd1, %rd9;
	ld.global.f32 	%f2, [%rd10];
	add.s32 	%r12, %r11, %r17;
	mul.wide.u32 	%rd11, %r12, 4;
	add.s64 	%rd12, %rd1, %rd11;
	ld.global.f32 	%f3, [%rd12];
	add.s32 	%r13, %r12, %r17;
	mul.wide.u32 	%rd13, %r13, 4;
	add.s64 	%rd14, %rd1, %rd13;
	ld.global.f32 	%f4, [%rd14];
	add.s32 	%r14, %r13, %r17;
	mul.wide.u32 	%rd15, %r14, 4;
	add.s64 	%rd16, %rd1, %rd15;
	ld.global.f32 	%f5, [%rd16];
	add.s32 	%r15, %r14, %r17;
	mul.wide.u32 	%rd17, %r15, 4;
	add.s64 	%rd18, %rd1, %rd17;
	ld.global.f32 	%f6, [%rd18];
	add.s32 	%r16, %r15, %r17;
	mul.wide.u32 	%rd19, %r16, 4;
	add.s64 	%rd20, %rd1, %rd19;
	ld.global.f32 	%f7, [%rd20];
	mul.wide.u32 	%rd21, %r6, 4;
	add.s64 	%rd22, %rd1, %rd21;
	ld.global.f32 	%f8, [%rd22];
	add.f32 	%f9, %f1, %f2;
	add.f32 	%f10, %f9, %f3;
	add.f32 	%f11, %f10, %f4;
	add.f32 	%f12, %f11, %f5;
	add.f32 	%f13, %f12, %f6;
	add.f32 	%f14, %f13, %f7;
	add.f32 	%f15, %f14, %f8;
	st.global.f32 	[%rd8], %f15;
$L__BB12_3:
	shl.b64 	%rd23, %rd2, 2;
	add.s64 	%rd3, %rd1, %rd23;
	bar.sync 	0;
	setp.lt.u32 	%p3, %r17, 66;
	mul.wide.u32 	%rd24, %r4, 4;
	add.s64 	%rd4, %rd3, %rd24;
	@%p3 bra 	$L__BB12_7;
$L__BB12_4:
	shr.u32 	%r8, %r17, 1;
	setp.ge.u32 	%p4, %r4, %r8;
	@%p4 bra 	$L__BB12_6;
	mul.wide.u32 	%rd25, %r8, 4;
	add.s64 	%rd26, %rd4, %rd25;
	ld.global.f32 	%f16, [%rd26];
	ld.global.f32 	%f17, [%rd4];
	add.f32 	%f18, %f16, %f17;
	st.global.f32 	[%rd4], %f18;
$L__BB12_6:
	bar.sync 	0;
	setp.gt.u32 	%p5, %r17, 131;
	mov.u32 	%r17, %r8;
	@%p5 bra 	$L__BB12_4;
$L__BB12_7:
	setp.gt.u32 	%p6, %r4, 31;
	@%p6 bra 	$L__BB12_10;
	ld.volatile.global.f32 	%f19, [%rd4+128];
	ld.volatile.global.f32 	%f20, [%rd4];
	add.f32 	%f21, %f19, %f20;
	st.volatile.global.f32 	[%rd4], %f21;
	ld.volatile.global.f32 	%f22, [%rd4+64];
	ld.volatile.global.f32 	%f23, [%rd4];
	add.f32 	%f24, %f22, %f23;
	st.volatile.global.f32 	[%rd4], %f24;
	ld.volatile.global.f32 	%f25, [%rd4+32];
	ld.volatile.global.f32 	%f26, [%rd4];
	add.f32 	%f27, %f25, %f26;
	st.volatile.global.f32 	[%rd4], %f27;
	ld.volatile.global.f32 	%f28, [%rd4+16];
	ld.volatile.global.f32 	%f29, [%rd4];
	add.f32 	%f30, %f28, %f29;
	st.volatile.global.f32 	[%rd4], %f30;
	ld.volatile.global.f32 	%f31, [%rd4+8];
	ld.volatile.global.f32 	%f32, [%rd4];
	add.f32 	%f33, %f31, %f32;
	st.volatile.global.f32 	[%rd4], %f33;
	ld.volatile.global.f32 	%f34, [%rd4+4];
	ld.volatile.global.f32 	%f35, [%rd4];
	add.f32 	%f36, %f34, %f35;
	st.volatile.global.f32 	[%rd4], %f36;
	setp.ne.s32 	%p7, %r4, 0;
	@%p7 bra 	$L__BB12_10;
	ld.global.f32 	%f37, [%rd3];
	cvta.to.global.u64 	%rd27, %rd5;
	mul.wide.u32 	%rd28, %r1, 4;
	add.s64 	%rd29, %rd27, %rd28;
	st.global.f32 	[%rd29], %f37;
$L__BB12_10:
	ret;

}
	// .globl	_Z26reduceCompleteUnrollWarps8PfS_i
.visible .entry _Z26reduceCompleteUnrollWarps8PfS_i(
	.param .u64 .ptr .align 1 _Z26reduceCompleteUnrollWarps8PfS_i_param_0,
	.param .u64 .ptr .align 1 _Z26reduceCompleteUnrollWarps8PfS_i_param_1,
	.param .u32 _Z26reduceCompleteUnrollWarps8PfS_i_param_2
)
{
	.reg .pred 	%p<17>;
	.reg .b32 	%r<19>;
	.reg .b32 	%f<47>;
	.reg .b64 	%rd<28>;

	ld.param.u64 	%rd6, [_Z26reduceCompleteUnrollWarps8PfS_i_param_0];
	ld.param.u64 	%rd5, [_Z26reduceCompleteUnrollWarps8PfS_i_param_1];
	ld.param.u32 	%r7, [_Z26reduceCompleteUnrollWarps8PfS_i_param_2];
	cvta.to.global.u64 	%rd1, %rd6;
	mov.u32 	%r1, %ctaid.x;
	mov.u32 	%r2, %ntid.x;
	mul.lo.s32 	%r8, %r2, %r1;
	shl.b32 	%r3, %r8, 3;
	mov.u32 	%r4, %tid.x;
	add.s32 	%r5, %r3, %r4;
	setp.ge.s32 	%p1, %r5, %r7;
	@%p1 bra 	$L__BB13_14;
	cvt.u64.u32 	%rd2, %r3;
	mad.lo.s32 	%r6, %r2, 7, %r5;
	setp.ge.u32 	%p2, %r6, %r7;
	@%p2 bra 	$L__BB13_3;
	mul.wide.s32 	%rd7, %r5, 4;
	add.s64 	%rd8, %rd1, %rd7;
	ld.global.f32 	%f1, [%rd8];
	mad.lo.s32 	%r9, %r2, -6, %r6;
	mul.wide.u32 	%rd9, %r9, 4;
	add.s64 	%rd10, %rd1, %rd9;
	ld.global.f32 	%f2, [%rd10];
	add.s32 	%r10, %r9, %r2;
	mul.wide.u32 	%rd11, %r10, 4;
	add.s64 	%rd12, %rd1, %rd11;
	ld.global.f32 	%f3, [%rd12];
	add.s32 	%r11, %r10, %r2;
	mul.wide.u32 	%rd13, %r11, 4;
	add.s64 	%rd14, %rd1, %rd13;
	ld.global.f32 	%f4, [%rd14];
	add.s32 	%r12, %r11, %r2;
	mul.wide.u32 	%rd15, %r12, 4;
	add.s64 	%rd16, %rd1, %rd15;
	ld.global.f32 	%f5, [%rd16];
	add.s32 	%r13, %r12, %r2;
	mul.wide.u32 	%rd17, %r13, 4;
	add.s64 	%rd18, %rd1, %rd17;
	ld.global.f32 	%f6, [%rd18];
	add.s32 	%r14, %r13, %r2;
	mul.wide.u32 	%rd19, %r14, 4;
	add.s64 	%rd20, %rd1, %rd19;
	ld.global.f32 	%f7, [%rd20];
	mul.wide.u32 	%rd21, %r6, 4;
	add.s64 	%rd22, %rd1, %rd21;
	ld.global.f32 	%f8, [%rd22];
	add.f32 	%f9, %f1, %f2;
	add.f32 	%f10, %f9, %f3;
	add.f32 	%f11, %f10, %f4;
	add.f32 	%f12, %f11, %f5;
	add.f32 	%f13, %f12, %f6;
	add.f32 	%f14, %f13, %f7;
	add.f32 	%f15, %f14, %f8;
	st.global.f32 	[%rd8], %f15;
$L__BB13_3:
	shl.b64 	%rd23, %rd2, 2;
	add.s64 	%rd3, %rd1, %rd23;
	bar.sync 	0;
	setp.lt.u32 	%p3, %r2, 1024;
	setp.gt.u32 	%p4, %r4, 511;
	mul.wide.u32 	%rd24, %r4, 4;
	add.s64 	%rd4, %rd3, %rd24;
	or.pred  	%p5, %p3, %p4;
	@%p5 bra 	$L__BB13_5;
	ld.global.f32 	%f16, [%rd4+2048];
	ld.global.f32 	%f17, [%rd4];
	add.f32 	%f18, %f16, %f17;
	st.global.f32 	[%rd4], %f18;
$L__BB13_5:
	bar.sync 	0;
	setp.lt.u32 	%p6, %r2, 512;
	setp.gt.u32 	%p7, %r4, 255;
	or.pred  	%p8, %p6, %p7;
	@%p8 bra 	$L__BB13_7;
	ld.global.f32 	%f19, [%rd4+1024];
	ld.global.f32 	%f20, [%rd4];
	add.f32 	%f21, %f19, %f20;
	st.global.f32 	[%rd4], %f21;
$L__BB13_7:
	bar.sync 	0;
	setp.lt.u32 	%p9, %r2, 256;
	setp.gt.u32 	%p10, %r4, 127;
	or.pred  	%p11, %p9, %p10;
	@%p11 bra 	$L__BB13_9;
	ld.global.f32 	%f22, [%rd4+512];
	ld.global.f32 	%f23, [%rd4];
	add.f32 	%f24, %f22, %f23;
	st.global.f32 	[%rd4], %f24;
$L__BB13_9:
	bar.sync 	0;
	setp.lt.u32 	%p12, %r2, 128;
	setp.gt.u32 	%p13, %r4, 63;
	or.pred  	%p14, %p12, %p13;
	@%p14 bra 	$L__BB13_11;
	ld.global.f32 	%f25, [%rd4+256];
	ld.global.f32 	%f26, [%rd4];
	add.f32 	%f27, %f25, %f26;
	st.global.f32 	[%rd4], %f27;
$L__BB13_11:
	bar.sync 	0;
	setp.gt.u32 	%p15, %r4, 31;
	@%p15 bra 	$L__BB13_14;
	ld.volatile.global.f32 	%f28, [%rd4+128];
	ld.volatile.global.f32 	%f29, [%rd4];
	add.f32 	%f30, %f28, %f29;
	st.volatile.global.f32 	[%rd4], %f30;
	ld.volatile.global.f32 	%f31, [%rd4+64];
	ld.volatile.global.f32 	%f32, [%rd4];
	add.f32 	%f33, %f31, %f32;
	st.volatile.global.f32 	[%rd4], %f33;
	ld.volatile.global.f32 	%f34, [%rd4+32];
	ld.volatile.global.f32 	%f35, [%rd4];
	add.f32 	%f36, %f34, %f35;
	st.volatile.global.f32 	[%rd4], %f36;
	ld.volatile.global.f32 	%f37, [%rd4+16];
	ld.volatile.global.f32 	%f38, [%rd4];
	add.f32 	%f39, %f37, %f38;
	st.volatile.global.f32 	[%rd4], %f39;
	ld.volatile.global.f32 	%f40, [%rd4+8];
	ld.volatile.global.f32 	%f41, [%rd4];
	add.f32 	%f42, %f40, %f41;
	st.volatile.global.f32 	[%rd4], %f42;
	ld.volatile.global.f32 	%f43, [%rd4+4];
	ld.volatile.global.f32 	%f44, [%rd4];
	add.f32 	%f45, %f43, %f44;
	st.volatile.global.f32 	[%rd4], %f45;
	setp.ne.s32 	%p16, %r4, 0;
	@%p16 bra 	$L__BB13_14;
	ld.global.f32 	%f46, [%rd3];
	cvta.to.global.u64 	%rd25, %rd5;
	mul.wide.u32 	%rd26, %r1, 4;
	add.s64 	%rd27, %rd25, %rd26;
	st.global.f32 	[%rd27], %f46;
$L__BB13_14:
	ret;

}


// ===== COMPILED SASS (sm_100) =====

	.target	sm_100

	.elftype	@"ET_EXEC"


//--------------------- .note.nv.tkinfo           --------------------------
	.section	.note.nv.tkinfo,"",@"SHT_NOTE"
	.sectionflags	@"SHF_NOTE_NV_TKINFO"
	.tkinfo
        /*0018*/ 	.word	0x00000002
        /*0030*/ 	.string	""
        /*0030*/ 	.string	"ptxas"
        /*0030*/ 	.string	"Cuda compilation tools, release 13.0, V13.0.88"
        /*0030*/ 	.string	"Build cuda_13.0.r13.0/compiler.36424714_0"
        /*0030*/ 	.string	"-arch sm_100 -m 64 "



//--------------------- .note.nv.cuinfo           --------------------------
	.section	.note.nv.cuinfo,"",@"SHT_NOTE"
	.sectionflags	@"SHF_NOTE_NV_CUINFO"
        /*0018*/ 	.short	0x0002
        /*001a*/ 	.short	0x0064
        /*001c*/ 	.short	0x0082
	.zero		2


//--------------------- .nv.info                  --------------------------
	.section	.nv.info,"",@"SHT_CUDA_INFO"
	.align	4


	//----- nvinfo : EIATTR_REGCOUNT
	.align		4
        /*0000*/ 	.byte	0x04, 0x2f
        /*0002*/ 	.short	(.L_1 - .L_0)
	.align		4
.L_0:
        /*0004*/ 	.word	index@(_Z20reduceCompleteUnrollILi1024EEvPfS0_i)
        /*0008*/ 	.word	0x0000001e


	//----- nvinfo : EIATTR_FRAME_SIZE
	.align		4
.L_1:
        /*000c*/ 	.byte	0x04, 0x11
        /*000e*/ 	.short	(.L_3 - .L_2)
	.align		4
.L_2:
        /*0010*/ 	.word	index@(_Z20reduceCompleteUnrollILi1024EEvPfS0_i)
        /*0014*/ 	.word	0x00000000


	//----- nvinfo : EIATTR_REGCOUNT
	.align		4
.L_3:
        /*0018*/ 	.byte	0x04, 0x2f
        /*001a*/ 	.short	(.L_5 - .L_4)
	.align		4
.L_4:
        /*001c*/ 	.word	index@(_Z20reduceCompleteUnrollILi512EEvPfS0_i)
        /*0020*/ 	.word	0x0000001e


	//----- nvinfo : EIATTR_FRAME_SIZE
	.align		4
.L_5:
        /*0024*/ 	.byte	0x04, 0x11
        /*0026*/ 	.short	(.L_7 - .L_6)
	.align		4
.L_6:
        /*0028*/ 	.word	index@(_Z20reduceCompleteUnrollILi512EEvPfS0_i)
        /*002c*/ 	.word	0x00000000


	//----- nvinfo : EIATTR_REGCOUNT
	.align		4
.L_7:
        /*0030*/ 	.byte	0x04, 0x2f
        /*0032*/ 	.short	(.L_9 - .L_8)
	.align		4
.L_8:
        /*0034*/ 	.word	index@(_Z20reduceCompleteUnrollILi256EEvPfS0_i)
        /*0038*/ 	.word	0x0000001e


	//----- nvinfo : EIATTR_FRAME_SIZE
	.align		4
.L_9:
        /*003c*/ 	.byte	0x04, 0x11
        /*003e*/ 	.short	(.L_11 - .L_10)
	.align		4
.L_10:
        /*0040*/ 	.word	index@(_Z20reduceCompleteUnrollILi256EEvPfS0_i)
        /*0044*/ 	.word	0x00000000


	//----- nvinfo : EIATTR_REGCOUNT
	.align		4
.L_11:
        /*0048*/ 	.byte	0x04, 0x2f
        /*004a*/ 	.short	(.L_13 - .L_12)
	.align		4
.L_12:
        /*004c*/ 	.word	index@(_Z20reduceCompleteUnrollILi128EEvPfS0_i)
        /*0050*/ 	.word	0x0000001e


	//----- nvinfo : EIATTR_FRAME_SIZE
	.align		4
.L_13:
        /*0054*/ 	.byte	0x04, 0x11
        /*0056*/ 	.short	(.L_15 - .L_14)
	.align		4
.L_14:
        /*0058*/ 	.word	index@(_Z20reduceCompleteUnrollILi128EEvPfS0_i)
        /*005c*/ 	.word	0x00000000


	//----- nvinfo : EIATTR_REGCOUNT
	.align		4
.L_15:
        /*0060*/ 	.byte	0x04, 0x2f
        /*0062*/ 	.short	(.L_17 - .L_16)
	.align		4
.L_16:
        /*0064*/ 	.word	index@(_Z20reduceCompleteUnrollILi64EEvPfS0_i)
        /*0068*/ 	.word	0x0000001a


	//----- nvinfo : EIATTR_FRAME_SIZE
	.align		4
.L_17:
        /*006c*/ 	.byte	0x04, 0x11
        /*006e*/ 	.short	(.L_19 - .L_18)
	.align		4
.L_18:
        /*0070*/ 	.word	index@(_Z20reduceCompleteUnrollILi64EEvPfS0_i)
        /*0074*/ 	.word	0x00000000


	//----- nvinfo : EIATTR_REGCOUNT
	.align		4
.L_19:
        /*0078*/ 	.byte	0x04, 0x2f
        /*007a*/ 	.short	(.L_21 - .L_20)
	.align		4
.L_20:
        /*007c*/ 	.word	index@(_Z16reduceNeighboredPfS_i)
        /*0080*/ 	.word	0x00000010


	//----- nvinfo : EIATTR_FRAME_SIZE
	.align		4
.L_21:
        /*0084*/ 	.byte	0x04, 0x11
        /*0086*/ 	.short	(.L_23 - .L_22)
	.align		4
.L_22:
        /*0088*/ 	.word	index@(_Z16reduceNeighboredPfS_i)
        /*008c*/ 	.word	0x00000000


	//----- nvinfo : EIATTR_REGCOUNT
	.align		4
.L_23:
        /*0090*/ 	.byte	0x04, 0x2f
        /*0092*/ 	.short	(.L_25 - .L_24)
	.align		4
.L_24:
        /*0094*/ 	.word	index@(_Z23reduceNeighboredLessDivPfS_i)
        /*0098*/ 	.word	0x0000000e


	//----- nvinfo : EIATTR_FRAME_SIZE
	.align		4
.L_25:
        /*009c*/ 	.byte	0x04, 0x11
        /*009e*/ 	.short	(.L_27 - .L_26)
	.align		4
.L_26:
        /*00a0*/ 	.word	index@(_Z23reduceNeighboredLessDivPfS_i)
        /*00a4*/ 	.word	0x00000000


	//----- nvinfo : EIATTR_REGCOUNT
	.align		4
.L_27:
        /*00a8*/ 	.byte	0x04, 0x2f
        /*00aa*/ 	.short	(.L_29 - .L_28)
	.align		4
.L_28:
        /*00ac*/ 	.word	index@(_Z17reduceInterleavedPfS_i)
        /*00b0*/ 	.word	0x00000010


	//----- nvinfo : EIATTR_FRAME_SIZE
	.align		4
.L_29:
        /*00b4*/ 	.byte	0x04, 0x11
        /*00b6*/ 	.short	(.L_31 - .L_30)
	.align		4
.L_30:
        /*00b8*/ 	.word	index@(_Z17reduceInterleavedPfS_i)
        /*00bc*/ 	.word	0x00000000


	//----- nvinfo : EIATTR_REGCOUNT
	.align		4
.L_31:
        /*00c0*/ 	.byte	0x04, 0x2f
        /*00c2*/ 	.short	(.L_33 - .L_32)
	.align		4
.L_32:
        /*00c4*/ 	.word	index@(_Z16reduceUnrolling2PfS_i)
        /*00c8*/ 	.word	0x00000010


	//----- nvinfo : EIATTR_FRAME_SIZE
	.align		4
.L_33:
        /*00cc*/ 	.byte	0x04, 0x11
        /*00ce*/ 	.short	(.L_35 - .L_34)
	.align		4
.L_34:
        /*00d0*/ 	.word	index@(_Z16reduceUnrolling2PfS_i)
        /*00d4*/ 	.word	0x00000000


	//----- nvinfo : EIATTR_REGCOUNT
	.align		4
.L_35:
        /*00d8*/ 	.byte	0x04, 0x2f
        /*00da*/ 	.short	(.L_37 - .L_36)
	.align		4
.L_36:
        /*00dc*/ 	.word	index@(_Z16reduceUnrolling4PfS_i)
        /*00e0*/ 	.word	0x00000014


	//----- nvinfo : EIATTR_FRAME_SIZE
	.align		4
.L_37:
        /*00e4*/ 	.byte	0x04, 0x11
        /*00e6*/ 	.short	(.L_39 - .L_38)
	.align		4
.L_38:
        /*00e8*/ 	.word	index@(_Z16reduceUnrolling4PfS_i)
        /*00ec*/ 	.word	0x00000000


	//----- nvinfo : EIATTR_REGCOUNT
	.align		4
.L_39:
        /*00f0*/ 	.byte	0x04, 0x2f
        /*00f2*/ 	.short	(.L_41 - .L_40)
	.align		4
.L_40:
        /*00f4*/ 	.word	index@(_Z16reduceUnrolling8PfS_i)
        /*00f8*/ 	.word	0x0000001c


	//----- nvinfo : EIATTR_FRAME_SIZE
	.align		4
.L_41:
        /*00fc*/ 	.byte	0x04, 0x11
        /*00fe*/ 	.short	(.L_43 - .L_42)
	.align		4
.L_42:
        /*0100*/ 	.word	index@(_Z16reduceUnrolling8PfS_i)
        /*0104*/ 	.word	0x00000000


	//----- nvinfo : EIATTR_REGCOUNT
	.align		4
.L_43:
        /*0108*/ 	.byte	0x04, 0x2f
        /*010a*/ 	.short	(.L_45 - .L_44)
	.align		4
.L_44:
        /*010c*/ 	.word	index@(_Z17reduceUnrolling16PfS_i)
        /*0110*/ 	.word	0x00000020


	//----- nvinfo : EIATTR_FRAME_SIZE
	.align		4
.L_45:
        /*0114*/ 	.byte	0x04, 0x11
        /*0116*/ 	.short	(.L_47 - .L_46)
	.align		4
.L_46:
        /*0118*/ 	.word	index@(_Z17reduceUnrolling16PfS_i)
        /*011c*/ 	.word	0x00000000


	//----- nvinfo : EIATTR_REGCOUNT
	.align		4
.L_47:
        /*0120*/ 	.byte	0x04, 0x2f
        /*0122*/ 	.short	(.L_49 - .L_48)
	.align		4
.L_48:
        /*0124*/ 	.word	index@(_Z18reduceUnrollWarps8PfS_i)
        /*0128*/ 	.word	0x0000001a


	//----- nvinfo : EIATTR_FRAME_SIZE
	.align		4
.L_49:
        /*012c*/ 	.byte	0x04, 0x11
        /*012e*/ 	.short	(.L_51 - .L_50)
	.align		4
.L_50:
        /*0130*/ 	.word	index@(_Z18reduceUnrollWarps8PfS_i)
        /*0134*/ 	.word	0x00000000


	//----- nvinfo : EIATTR_REGCOUNT
	.align		4
.L_51:
        /*0138*/ 	.byte	0x04, 0x2f
        /*013a*/ 	.short	(.L_53 - .L_52)
	.align		4
.L_52:
        /*013c*/ 	.word	index@(_Z26reduceCompleteUnrollWarps8PfS_i)
        /*0140*/ 	.word	0x0000001e


	//----- nvinfo : EIATTR_FRAME_SIZE
	.align		4
.L_53:
        /*0144*/ 	.byte	0x04, 0x11
        /*0146*/ 	.short	(.L_55 - .L_54)
	.align		4
.L_54:
        /*0148*/ 	.word	index@(_Z26reduceCompleteUnrollWarps8PfS_i)
        /*014c*/ 	.word	0x00000000


	//----- nvinfo : EIATTR_MIN_STACK_SIZE
	.align		4
.L_55:
        /*0150*/ 	.byte	0x04, 0x12
        /*0152*/ 	.short	(.L_57 - .L_56)
	.align		4
.L_56:
        /*0154*/ 	.word	index@(_Z26reduceCompleteUnrollWarps8PfS_i)
        /*0158*/ 	.word	0x00000000


	//----- nvinfo : EIATTR_MIN_STACK_SIZE
	.align		4
.L_57:
        /*015c*/ 	.byte	0x04, 0x12
        /*015e*/ 	.short	(.L_59 - .L_58)
	.align		4
.L_58:
        /*0160*/ 	.word	index@(_Z18reduceUnrollWarps8PfS_i)
        /*0164*/ 	.word	0x00000000


	//----- nvinfo : EIATTR_MIN_STACK_SIZE
	.align		4
.L_59:
        /*0168*/ 	.byte	0x04, 0x12
        /*016a*/ 	.short	(.L_61 - .L_60)
	.align		4
.L_60:
        /*016c*/ 	.word	index@(_Z17reduceUnrolling16PfS_i)
        /*0170*/ 	.word	0x00000000


	//----- nvinfo : EIATTR_MIN_STACK_SIZE
	.align		4
.L_61:
        /*0174*/ 	.byte	0x04, 0x12
        /*0176*/ 	.short	(.L_63 - .L_62)
	.align		4
.L_62:
        /*0178*/ 	.word	index@(_Z16reduceUnrolling8PfS_i)
        /*017c*/ 	.word	0x00000000


	//----- nvinfo : EIATTR_MIN_STACK_SIZE
	.align		4
.L_63:
        /*0180*/ 	.byte	0x04, 0x12
        /*0182*/ 	.short	(.L_65 - .L_64)
	.align		4
.L_64:
        /*0184*/ 	.word	index@(_Z16reduceUnrolling4PfS_i)
        /*0188*/ 	.word	0x00000000


	//----- nvinfo : EIATTR_MIN_STACK_SIZE
	.align		4
.L_65:
        /*018c*/ 	.byte	0x04, 0x12
        /*018e*/ 	.short	(.L_67 - .L_66)
	.align		4
.L_66:
        /*0190*/ 	.word	index@(_Z16reduceUnrolling2PfS_i)
        /*0194*/ 	.word	0x00000000


	//----- nvinfo : EIATTR_MIN_STACK_SIZE
	.align		4
.L_67:
        /*0198*/ 	.byte	0x04, 0x12
        /*019a*/ 	.short	(.L_69 - .L_68)
	.align		4
.L_68:
        /*019c*/ 	.word	index@(_Z17reduceInterleavedPfS_i)
        /*01a0*/ 	.word	0x00000000


	//----- nvinfo : EIATTR_MIN_STACK_SIZE
	.align		4
.L_69:
        /*01a4*/ 	.byte	0x04, 0x12
        /*01a6*/ 	.short	(.L_71 - .L_70)
	.align		4
.L_70:
        /*01a8*/ 	.word	index@(_Z23reduceNeighboredLessDivPfS_i)
        /*01ac*/ 	.word	0x00000000


	//----- nvinfo : EIATTR_MIN_STACK_SIZE
	.align		4
.L_71:
        /*01b0*/ 	.byte	0x04, 0x12
        /*01b2*/ 	.short	(.L_73 - .L_72)
	.align		4
.L_72:
        /*01b4*/ 	.word	index@(_Z16reduceNeighboredPfS_i)
        /*01b8*/ 	.word	0x00000000


	//----- nvinfo : EIATTR_MIN_STACK_SIZE
	.align		4
.L_73:
        /*01bc*/ 	.byte	0x04, 0x12
        /*01be*/ 	.short	(.L_75 - .L_74)
	.align		4
.L_74:
        /*01c0*/ 	.word	index@(_Z20reduceCompleteUnrollILi64EEvPfS0_i)
        /*01c4*/ 	.word	0x00000000


	//----- nvinfo : EIATTR_MIN_STACK_SIZE
	.align		4
.L_75:
        /*01c8*/ 	.byte	0x04, 0x12
        /*01ca*/ 	.short	(.L_77 - .L_76)
	.align		4
.L_76:
        /*01cc*/ 	.word	index@(_Z20reduceCompleteUnrollILi128EEvPfS0_i)
        /*01d0*/ 	.word	0x00000000


	//----- nvinfo : EIATTR_MIN_STACK_SIZE
	.align		4
.L_77:
        /*01d4*/ 	.byte	0x04, 0x12
        /*01d6*/ 	.short	(.L_79 - .L_78)
	.align		4
.L_78:
        /*01d8*/ 	.word	index@(_Z20reduceCompleteUnrollILi256EEvPfS0_i)
        /*01dc*/ 	.word	0x00000000


	//----- nvinfo : EIATTR_MIN_STACK_SIZE
	.align		4
.L_79:
        /*01e0*/ 	.byte	0x04, 0x12
        /*01e2*/ 	.short	(.L_81 - .L_80)
	.align		4
.L_80:
        /*01e4*/ 	.word	index@(_Z20reduceCompleteUnrollILi512EEvPfS0_i)
        /*01e8*/ 	.word	0x00000000


	//----- nvinfo : EIATTR_MIN_STACK_SIZE
	.align		4
.L_81:
        /*01ec*/ 	.byte	0x04, 0x12
        /*01ee*/ 	.short	(.L_83 - .L_82)
	.align		4
.L_82:
        /*01f0*/ 	.word	index@(_Z20reduceCompleteUnrollILi1024EEvPfS0_i)
        /*01f4*/ 	.word	0x00000000
.L_83:


//--------------------- .nv.compat                --------------------------
	.section	.nv.compat,"",@"SHT_CUDA_COMPAT_INFO"
	.align	4
        /*0000*/ 	.byte	0x02, 0x09, 0x00, 0x00, 0x02, 0x02, 0x01, 0x00, 0x02, 0x05, 0x05, 0x00, 0x03, 0x07, 0x01, 0x01
        /*0010*/ 	.byte	0x02, 0x03, 0x00, 0x00, 0x02, 0x06, 0x01, 0x00, 0x04, 0x0b, 0x08, 0x00, 0x09, 0x00, 0x00, 0x00
        /*0020*/ 	.byte	0x00, 0x00, 0x00, 0x00


//--------------------- .nv.info._Z26reduceCompleteUnrollWarps8PfS_i --------------------------
	.section	.nv.info._Z26reduceCompleteUnrollWarps8PfS_i,"",@"SHT_CUDA_INFO"
	.sectionflags	@""
	.align	4


	//----- nvinfo : EIATTR_CUDA_API_VERSION
	.align		4
        /*0000*/ 	.byte	0x04, 0x37
        /*0002*/ 	.short	(.L_85 - .L_84)
.L_84:
        /*0004*/ 	.word	0x00000082


	//----- nvinfo : EIATTR_KPARAM_INFO
	.align		4
.L_85:
        /*0008*/ 	.byte	0x04, 0x17
        /*000a*/ 	.short	(.L_87 - .L_86)
.L_86:
        /*000c*/ 	.word	0x00000000
        /*0010*/ 	.short	0x0002
        /*0012*/ 	.short	0x0010
        /*0014*/ 	.byte	0x00, 0xf0, 0x11, 0x00


	//----- nvinfo : EIATTR_KPARAM_INFO
	.align		4
.L_87:
        /*0018*/ 	.byte	0x04, 0x17
        /*001a*/ 	.short	(.L_89 - .L_88)
.L_88:
        /*001c*/ 	.word	0x00000000
        /*0020*/ 	.short	0x0001
        /*0022*/ 	.short	0x0008
        /*0024*/ 	.byte	0x00, 0xf5, 0x21, 0x00


	//----- nvinfo : EIATTR_KPARAM_INFO
	.align		4
.L_89:
        /*0028*/ 	.byte	0x04, 0x17
        /*002a*/ 	.short	(.L_91 - .L_90)
.L_90:
        /*002c*/ 	.word	0x00000000
        /*0030*/ 	.short	0x0000
        /*0032*/ 	.short	0x0000
        /*0034*/ 	.byte	0x00, 0xf5, 0x21, 0x00


	//----- nvinfo : EIATTR_SPARSE_MMA_MASK
	.align		4
.L_91:
        /*0038*/ 	.byte	0x03, 0x50
        /*003a*/ 	.short	0x0000


	//----- nvinfo : EIATTR_MAXREG_COUNT
	.align		4
        /*003c*/ 	.byte	0x03, 0x1b
        /*003e*/ 	.short	0x00ff


	//----- nvinfo : EIATTR_NUM_BARRIERS
	.align		4
        /*0040*/ 	.byte	0x02, 0x4c
        /*0042*/ 	.byte	0x01
	.zero		1


	//----- nvinfo : EIATTR_MERCURY_ISA_VERSION
	.align		4
        /*0044*/ 	.byte	0x03, 0x5f
        /*0046*/ 	.short	0x0101


	//----- nvinfo : EIATTR_VRC_CTA_INIT_COUNT
	.align		4
        /*0048*/ 	.byte	0x02, 0x4a
	.zero		1
	.zero		1


	//----- nvinfo : EIATTR_EXIT_INSTR_OFFSETS
	.align		4
        /*004c*/ 	.byte	0x04, 0x1c
        /*004e*/ 	.short	(.L_93 - .L_92)


	//   ....[0]....
.L_92:
        /*0050*/ 	.word	0x00000090


	//   ....[1]....
        /*0054*/ 	.word	0x000005d0


	//   ....[2]....
        /*0058*/ 	.word	0x00000770


	//   ....[3]....
        /*005c*/ 	.word	0x000007c0


	//----- nvinfo : EIATTR_CRS_STACK_SIZE
	.align		4
.L_93:
        /*0060*/ 	.byte	0x04, 0x1e
        /*0062*/ 	.short	(.L_95 - .L_94)
.L_94:
        /*0064*/ 	.word	0x00000000


	//----- nvinfo : EIATTR_CBANK_PARAM_SIZE
	.align		4
.L_95:
        /*0068*/ 	.byte	0x03, 0x19
        /*006a*/ 	.short	0x0014


	//----- nvinfo : EIATTR_PARAM_CBANK
	.align		4
        /*006c*/ 	.byte	0x04, 0x0a
        /*006e*/ 	.short	(.L_97 - .L_96)
	.align		4
.L_96:
        /*0070*/ 	.word	index@(.nv.constant0._Z26reduceCompleteUnrollWarps8PfS_i)
        /*0074*/ 	.short	0x0380
        /*0076*/ 	.short	0x0014


	//----- nvinfo : EIATTR_SW_WAR
	.align		4
.L_97:
        /*0078*/ 	.byte	0x04, 0x36
        /*007a*/ 	.short	(.L_99 - .L_98)
.L_98:
        /*007c*/ 	.word	0x00000008
.L_99:


//--------------------- .nv.info._Z18reduceUnrollWarps8PfS_i --------------------------
	.section	.nv.info._Z18reduceUnrollWarps8PfS_i,"",@"SHT_CUDA_INFO"
	.sectionflags	@""
	.align	4


	//----- nvinfo : EIATTR_CUDA_API_VERSION
	.align		4
        /*0000*/ 	.byte	0x04, 0x37
        /*0002*/ 	.short	(.L_101 - .L_100)
.L_100:
        /*0004*/ 	.word	0x00000082


	//----- nvinfo : EIATTR_KPARAM_INFO
	.align		4
.L_101:
        /*0008*/ 	.byte	0x04, 0x17
        /*000a*/ 	.short	(.L_103 - .L_102)
.L_102:
        /*000c*/ 	.word	0x00000000
        /*0010*/ 	.short	0x0002
        /*0012*/ 	.short	0x0010
        /*0014*/ 	.byte	0x00, 0xf0, 0x11, 0x00


	//----- nvinfo : EIATTR_KPARAM_INFO
	.align		4
.L_103:
        /*0018*/ 	.byte	0x04, 0x17
        /*001a*/ 	.short	(.L_105 - .L_104)
.L_104:
        /*001c*/ 	.word	0x00000000
        /*0020*/ 	.short	0x0001
        /*0022*/ 	.short	0x0008
        /*0024*/ 	.byte	0x00, 0xf5, 0x21, 0x00


	//----- nvinfo : EIATTR_KPARAM_INFO
	.align		4
.L_105:
        /*0028*/ 	.byte	0x04, 0x17
        /*002a*/ 	.short	(.L_107 - .L_106)
.L_106:
        /*002c*/ 	.word	0x00000000
        /*0030*/ 	.short	0x0000
        /*0032*/ 	.short	0x0000
        /*0034*/ 	.byte	0x00, 0xf5, 0x21, 0x00


	//----- nvinfo : EIATTR_SPARSE_MMA_MASK
	.align		4
.L_107:
        /*0038*/ 	.byte	0x03, 0x50
        /*003a*/ 	.short	0x0000


	//----- nvinfo : EIATTR_MAXREG_COUNT
	.align		4
        /*003c*/ 	.byte	0x03, 0x1b
        /*003e*/ 	.short	0x00ff


	//----- nvinfo : EIATTR_NUM_BARRIERS
	.align		4
        /*0040*/ 	.byte	0x02, 0x4c
        /*0042*/ 	.byte	0x01
	.zero		1


	//----- nvinfo : EIATTR_MERCURY_ISA_VERSION
	.align		4
        /*0044*/ 	.byte	0x03, 0x5f
        /*0046*/ 	.short	0x0101


	//----- nvinfo : EIATTR_VRC_CTA_INIT_COUNT
	.align		4
        /*0048*/ 	.byte	0x02, 0x4a
	.zero		1
	.zero		1


	//----- nvinfo : EIATTR_EXIT_INSTR_OFFSETS
	.align		4
        /*004c*/ 	.byte	0x04, 0x1c
        /*004e*/ 	.short	(.L_109 - .L_108)


	//   ....[0]....
.L_108:
        /*0050*/ 	.word	0x000000a0


	//   ....[1]....
        /*0054*/ 	.word	0x00000460


	//   ....[2]....
        /*0058*/ 	.word	0x00000600


	//   ....[3]....
        /*005c*/ 	.word	0x00000650


	//----- nvinfo : EIATTR_CRS_STACK_SIZE
	.align		4
.L_109:
        /*0060*/ 	.byte	0x04, 0x1e
        /*0062*/ 	.short	(.L_111 - .L_110)
.L_110:
        /*0064*/ 	.word	0x00000000


	//----- nvinfo : EIATTR_CBANK_PARAM_SIZE
	.align		4
.L_111:
        /*0068*/ 	.byte	0x03, 0x19
        /*006a*/ 	.short	0x0014


	//----- nvinfo : EIATTR_PARAM_CBANK
	.align		4
        /*006c*/ 	.byte	0x04, 0x0a
        /*006e*/ 	.short	(.L_113 - .L_112)
	.align		4
.L_112:
        /*0070*/ 	.word	index@(.nv.constant0._Z18reduceUnrollWarps8PfS_i)
        /*0074*/ 	.short	0x0380
        /*0076*/ 	.short	0x0014


	//----- nvinfo : EIATTR_SW_WAR
	.align		4
.L_113:
        /*0078*/ 	.byte	0x04, 0x36
        /*007a*/ 	.short	(.L_115 - .L_114)
.L_114:
        /*007c*/ 	.word	0x00000008
.L_115:


//--------------------- .nv.info._Z17reduceUnrolling16PfS_i --------------------------
	.section	.nv.info._Z17reduceUnrolling16PfS_i,"",@"SHT_CUDA_INFO"
	.sectionflags	@""
	.align	4


	//----- nvinfo : EIATTR_CUDA_API_VERSION
	.align		4
        /*0000*/ 	.byte	0x04, 0x37
        /*0002*/ 	.short	(.L_117 - .L_116)
.L_116:
        /*0004*/ 	.word	0x00000082


	//----- nvinfo : EIATTR_KPARAM_INFO
	.align		4
.L_117:
        /*0008*/ 	.byte	0x04, 0x17
        /*000a*/ 	.short	(.L_119 - .L_118)
.L_118:
        /*000c*/ 	.word	0x00000000
        /*0010*/ 	.short	0x0002
        /*0012*/ 	.short	0x0010
        /*0014*/ 	.byte	0x00, 0xf0, 0x11, 0x00


	//----- nvinfo : EIATTR_KPARAM_INFO
	.align		4
.L_119:
        /*0018*/ 	.byte	0x04, 0x17
        /*001a*/ 	.short	(.L_121 - .L_120)
.L_120:
        /*001c*/ 	.word	0x00000000
        /*0020*/ 	.short	0x0001
        /*0022*/ 	.short	0x0008
        /*0024*/ 	.byte	0x00, 0xf5, 0x21, 0x00


	//----- nvinfo : EIATTR_KPARAM_INFO
	.align		4
.L_121:
        /*0028*/ 	.byte	0x04, 0x17
        /*002a*/ 	.short	(.L_123 - .L_122)
.L_122:
        /*002c*/ 	.word	0x00000000
        /*0030*/ 	.short	0x0000
        /*0032*/ 	.short	0x0000
        /*0034*/ 	.byte	0x00, 0xf5, 0x21, 0x00


	//----- nvinfo : EIATTR_SPARSE_MMA_MASK
	.align		4
.L_123:
        /*0038*/ 	.byte	0x03, 0x50
        /*003a*/ 	.short	0x0000


	//----- nvinfo : EIATTR_MAXREG_COUNT
	.align		4
        /*003c*/ 	.byte	0x03, 0x1b
        /*003e*/ 	.short	0x00ff


	//----- nvinfo : EIATTR_NUM_BARRIERS
	.align		4
        /*0040*/ 	.byte	0x02, 0x4c
        /*0042*/ 	.byte	0x01
	.zero		1


	//----- nvinfo : EIATTR_MERCURY_ISA_VERSION
	.align		4
        /*0044*/ 	.byte	0x03, 0x5f
        /*0046*/ 	.short	0x0101


	//----- nvinfo : EIATTR_VRC_CTA_INIT_COUNT
	.align		4
        /*0048*/ 	.byte	0x02, 0x4a
	.zero		1
	.zero		1


	//----- nvinfo : EIATTR_EXIT_INSTR_OFFSETS
	.align		4
        /*004c*/ 	.byte	0x04, 0x1c
        /*004e*/ 	.short	(.L_125 - .L_124)


	//   ....[0]....
.L_124:
        /*0050*/ 	.word	0x000000a0


	//   ....[1]....
        /*0054*/ 	.word	0x00000660


	//   ....[2]....
        /*0058*/ 	.word	0x000006b0


	//----- nvinfo : EIATTR_CRS_STACK_SIZE
	.align		4
.L_125:
        /*005c*/ 	.byte	0x04, 0x1e
        /*005e*/ 	.short	(.L_127 - .L_126)
.L_126:
        /*0060*/ 	.word	0x00000000


	//----- nvinfo : EIATTR_CBANK_PARAM_SIZE
	.align		4
.L_127:
        /*0064*/ 	.byte	0x03, 0x19
        /*0066*/ 	.short	0x0014


	//----- nvinfo : EIATTR_PARAM_CBANK
	.align		4
        /*0068*/ 	.byte	0x04, 0x0a
        /*006a*/ 	.short	(.L_129 - .L_128)
	.align		4
.L_128:
        /*006c*/ 	.word	index@(.nv.constant0._Z17reduceUnrolling16PfS_i)
        /*0070*/ 	.short	0x0380
        /*0072*/ 	.short	0x0014


	//----- nvinfo : EIATTR_SW_WAR
	.align		4
.L_129:
        /*0074*/ 	.byte	0x04, 0x36
        /*0076*/ 	.short	(.L_131 - .L_130)
.L_130:
        /*0078*/ 	.word	0x00000008
.L_131:


//--------------------- .nv.info._Z16reduceUnrolling8PfS_i --------------------------
	.section	.nv.info._Z16reduceUnrolling8PfS_i,"",@"SHT_CUDA_INFO"
	.sectionflags	@""
	.align	4


	//----- nvinfo : EIATTR_CUDA_API_VERSION
	.align		4
        /*0000*/ 	.byte	0x04, 0x37
        /*0002*/ 	.short	(.L_133 - .L_132)
.L_132:
        /*0004*/ 	.word	0x00000082


	//----- nvinfo : EIATTR_KPARAM_INFO
	.align		4
.L_133:
        /*0008*/ 	.byte	0x04, 0x17
        /*000a*/ 	.short	(.L_135 - .L_134)
.L_134:
        /*000c*/ 	.word	0x00000000
        /*0010*/ 	.short	0x0002
        /*0012*/ 	.short	0x0010
        /*0014*/ 	.byte	0x00, 0xf0, 0x11, 0x00


	//----- nvinfo : EIATTR_KPARAM_INFO
	.align		4
.L_135:
        /*0018*/ 	.byte	0x04, 0x17
        /*001a*/ 	.short	(.L_137 - .L_136)
.L_136:
        /*001c*/ 	.word	0x00000000
        /*0020*/ 	.short	0x0001
        /*0022*/ 	.short	0x0008
        /*0024*/ 	.byte	0x00, 0xf5, 0x21, 0x00


	//----- nvinfo : EIATTR_KPARAM_INFO
	.align		4
.L_137:
        /*0028*/ 	.byte	0x04, 0x17
        /*002a*/ 	.short	(.L_139 - .L_138)
.L_138:
        /*002c*/ 	.word	0x00000000
        /*0030*/ 	.short	0x0000
        /*0032*/ 	.short	0x0000
        /*0034*/ 	.byte	0x00, 0xf5, 0x21, 0x00


	//----- nvinfo : EIATTR_SPARSE_MMA_MASK
	.align		4
.L_139:
        /*0038*/ 	.byte	0x03, 0x50
        /*003a*/ 	.short	0x0000


	//----- nvinfo : EIATTR_MAXREG_COUNT
	.align		4
        /*003c*/ 	.byte	0x03, 0x1b
        /*003e*/ 	.short	0x00ff


	//----- nvinfo : EIATTR_NUM_BARRIERS
	.align		4
        /*0040*/ 	.byte	0x02, 0x4c
        /*0042*/ 	.byte	0x01
	.zero		1


	//----- nvinfo : EIATTR_MERCURY_ISA_VERSION
	.align		4
        /*0044*/ 	.byte	0x03, 0x5f
        /*0046*/ 	.short	0x0101


	//----- nvinfo : EIATTR_VRC_CTA_INIT_COUNT
	.align		4
        /*0048*/ 	.byte	0x02, 0x4a
	.zero		1
	.zero		1


	//----- nvinfo : EIATTR_EXIT_INSTR_OFFSETS
	.align		4
        /*004c*/ 	.byte	0x04, 0x1c
        /*004e*/ 	.short	(.L_141 - .L_140)


	//   ....[0]....
.L_140:
        /*0050*/ 	.word	0x000000a0


	//   ....[1]....
        /*0054*/ 	.word	0x00000460


	//   ....[2]....
        /*0058*/ 	.word	0x000004b0


	//----- nvinfo : EIATTR_CRS_STACK_SIZE
	.align		4
.L_141:
        /*005c*/ 	.byte	0x04, 0x1e
        /*005e*/ 	.short	(.L_143 - .L_142)
.L_142:
        /*0060*/ 	.word	0x00000000


	//----- nvinfo : EIATTR_CBANK_PARAM_SIZE
	.align		4
.L_143:
        /*0064*/ 	.byte	0x03, 0x19
        /*0066*/ 	.short	0x0014


	//----- nvinfo : EIATTR_PARAM_CBANK
	.align		4
        /*0068*/ 	.byte	0x04, 0x0a
        /*006a*/ 	.short	(.L_145 - .L_144)
	.align		4
.L_144:
        /*006c*/ 	.word	index@(.nv.constant0._Z16reduceUnrolling8PfS_i)
        /*0070*/ 	.short	0x0380
        /*0072*/ 	.short	0x0014


	//----- nvinfo : EIATTR_SW_WAR
	.align		4
.L_145:
        /*0074*/ 	.byte	0x04, 0x36
        /*0076*/ 	.short	(.L_147 - .L_146)
.L_146:
        /*0078*/ 	.word	0x00000008
.L_147:


//--------------------- .nv.info._Z16reduceUnrolling4PfS_i --------------------------
	.section	.nv.info._Z16reduceUnrolling4PfS_i,"",@"SHT_CUDA_INFO"
	.sectionflags	@""
	.align	4


	//----- nvinfo : EIATTR_CUDA_API_VERSION
	.align		4
        /*0000*/ 	.byte	0x04, 0x37
        /*0002*/ 	.short	(.L_149 - .L_148)
.L_148:
        /*0004*/ 	.word	0x00000082


	//----- nvinfo : EIATTR_KPARAM_INFO
	.align		4
.L_149:
        /*0008*/ 	.byte	0x04, 0x17
        /*000a*/ 	.short	(.L_151 - .L_150)
.L_150:
        /*000c*/ 	.word	0x00000000
        /*0010*/ 	.short	0x0002
        /*0012*/ 	.short	0x0010
        /*0014*/ 	.byte	0x00, 0xf0, 0x11, 0x00


	//----- nvinfo : EIATTR_KPARAM_INFO
	.align		4
.L_151:
        /*0018*/ 	.byte	0x04, 0x17
        /*001a*/ 	.short	(.L_153 - .L_152)
.L_152:
        /*001c*/ 	.word	0x00000000
        /*0020*/ 	.short	0x0001
        /*0022*/ 	.short	0x0008
        /*0024*/ 	.byte	0x00, 0xf5, 0x21, 0x00


	//----- nvinfo : EIATTR_KPARAM_INFO
	.align		4
.L_153:
        /*0028*/ 	.byte	0x04, 0x17
        /*002a*/ 	.short	(.L_155 - .L_154)
.L_154:
        /*002c*/ 	.word	0x00000000
        /*0030*/ 	.short	0x0000
        /*0032*/ 	.short	0x0000
        /*0034*/ 	.byte	0x00, 0xf5, 0x21, 0x00


	//----- nvinfo : EIATTR_SPARSE_MMA_MASK
	.align		4
.L_155:
        /*0038*/ 	.byte	0x03, 0x50
        /*003a*/ 	.short	0x0000


	//----- nvinfo : EIATTR_MAXREG_COUNT
	.align		4
        /*003c*/ 	.byte	0x03, 0x1b
        /*003e*/ 	.short	0x00ff


	//----- nvinfo : EIATTR_NUM_BARRIERS
	.align		4
        /*0040*/ 	.byte	0x02, 0x4c
        /*0042*/ 	.byte	0x01
	.zero		1


	//----- nvinfo : EIATTR_MERCURY_ISA_VERSION
	.align		4
        /*0044*/ 	.byte	0x03, 0x5f
        /*0046*/ 	.short	0x0101


	//----- nvinfo : EIATTR_VRC_CTA_INIT_COUNT
	.align		4
        /*0048*/ 	.byte	0x02, 0x4a
	.zero		1
	.zero		1


	//----- nvinfo : EIATTR_EXIT_INSTR_OFFSETS
	.align		4
        /*004c*/ 	.byte	0x04, 0x1c
        /*004e*/ 	.short	(.L_157 - .L_156)


	//   ....[0]....
.L_156:
        /*0050*/ 	.word	0x000000a0


	//   ....[1]....
        /*0054*/ 	.word	0x00000330


	//   ....[2]....
        /*0058*/ 	.word	0x00000380


	//----- nvinfo : EIATTR_CRS_STACK_SIZE
	.align		4
.L_157:
        /*005c*/ 	.byte	0x04, 0x1e
        /*005e*/ 	.short	(.L_159 - .L_158)
.L_158:
        /*0060*/ 	.word	0x00000000


	//----- nvinfo : EIATTR_CBANK_PARAM_SIZE
	.align		4
.L_159:
        /*0064*/ 	.byte	0x03, 0x19
        /*0066*/ 	.short	0x0014


	//----- nvinfo : EIATTR_PARAM_CBANK
	.align		4
        /*0068*/ 	.byte	0x04, 0x0a
        /*006a*/ 	.short	(.L_161 - .L_160)
	.align		4
.L_160:
        /*006c*/ 	.word	index@(.nv.constant0._Z16reduceUnrolling4PfS_i)
        /*0070*/ 	.short	0x0380
        /*0072*/ 	.short	0x0014


	//----- nvinfo : EIATTR_SW_WAR
	.align		4
.L_161:
        /*0074*/ 	.byte	0x04, 0x36
        /*0076*/ 	.short	(.L_163 - .L_162)
.L_162:
        /*0078*/ 	.word	0x00000008
.L_163:


//--------------------- .nv.info._Z16reduceUnrolling2PfS_i --------------------------
	.section	.nv.info._Z16reduceUnrolling2PfS_i,"",@"SHT_CUDA_INFO"
	.sectionflags	@""
	.align	4


	//----- nvinfo : EIATTR_CUDA_API_VERSION
	.align		4
        /*0000*/ 	.byte	0x04, 0x37
        /*0002*/ 	.short	(.L_165 - .L_164)
.L_164:
        /*0004*/ 	.word	0x00000082


	//----- nvinfo : EIATTR_KPARAM_INFO
	.align		4
.L_165:
        /*0008*/ 	.byte	0x04, 0x17
        /*000a*/ 	.short	(.L_167 - .L_166)
.L_166:
        /*000c*/ 	.word	0x00000000
        /*0010*/ 	.short	0x0002
        /*0012*/ 	.short	0x0010
        /*0014*/ 	.byte	0x00, 0xf0, 0x11, 0x00


	//----- nvinfo : EIATTR_KPARAM_INFO
	.align		4
.L_167:
        /*0018*/ 	.byte	0x04, 0x17
        /*001a*/ 	.short	(.L_169 - .L_168)
.L_168:
        /*001c*/ 	.word	0x00000000
        /*0020*/ 	.short	0x0001
        /*0022*/ 	.short	0x0008
        /*0024*/ 	.byte	0x00, 0xf5, 0x21, 0x00


	//----- nvinfo : EIATTR_KPARAM_INFO
	.align		4
.L_169:
        /*0028*/ 	.byte	0x04, 0x17
        /*002a*/ 	.short	(.L_171 - .L_170)
.L_170:
        /*002c*/ 	.word	0x00000000
        /*0030*/ 	.short	0x0000
        /*0032*/ 	.short	0x0000
        /*0034*/ 	.byte	0x00, 0xf5, 0x21, 0x00


	//----- nvinfo : EIATTR_SPARSE_MMA_MASK
	.align		4
.L_171:
        /*0038*/ 	.byte	0x03, 0x50
        /*003a*/ 	.short	0x0000


	//----- nvinfo : EIATTR_MAXREG_COUNT
	.align		4
        /*003c*/ 	.byte	0x03, 0x1b
        /*003e*/ 	.short	0x00ff


	//----- nvinfo : EIATTR_NUM_BARRIERS
	.align		4
        /*0040*/ 	.byte	0x02, 0x4c
        /*0042*/ 	.byte	0x01
	.zero		1


	//----- nvinfo : EIATTR_MERCURY_ISA_VERSION
	.align		4
        /*0044*/ 	.byte	0x03, 0x5f
        /*0046*/ 	.short	0x0101


	//----- nvinfo : EIATTR_VRC_CTA_INIT_COUNT
	.align		4
        /*0048*/ 	.byte	0x02, 0x4a
	.zero		1
	.zero		1


	//----- nvinfo : EIATTR_EXIT_INSTR_OFFSETS
	.align		4
        /*004c*/ 	.byte	0x04, 0x1c
        /*004e*/ 	.short	(.L_173 - .L_172)


	//   ....[0]....
.L_172:
        /*0050*/ 	.word	0x000000a0


	//   ....[1]....
        /*0054*/ 	.word	0x000002b0


	//   ....[2]....
        /*0058*/ 	.word	0x00000300


	//----- nvinfo : EIATTR_CRS_STACK_SIZE
	.align		4
.L_173:
        /*005c*/ 	.byte	0x04, 0x1e
        /*005e*/ 	.short	(.L_175 - .L_174)
.L_174:
        /*0060*/ 	.word	0x00000000


	//----- nvinfo : EIATTR_CBANK_PARAM_SIZE
	.align		4
.L_175:
        /*0064*/ 	.byte	0x03, 0x19
        /*0066*/ 	.short	0x0014


	//----- nvinfo : EIATTR_PARAM_CBANK
	.align		4
        /*0068*/ 	.byte	0x04, 0x0a
        /*006a*/ 	.short	(.L_177 - .L_176)
	.align		4
.L_176:
        /*006c*/ 	.word	index@(.nv.constant0._Z16reduceUnrolling2PfS_i)
        /*0070*/ 	.short	0x0380
        /*0072*/ 	.short	0x0014


	//----- nvinfo : EIATTR_SW_WAR
	.align		4
.L_177:
        /*0074*/ 	.byte	0x04, 0x36
        /*0076*/ 	.short	(.L_179 - .L_178)
.L_178:
        /*0078*/ 	.word	0x00000008
.L_179:


//--------------------- .nv.info._Z17reduceInterleavedPfS_i --------------------------
	.section	.nv.info._Z17reduceInterleavedPfS_i,"",@"SHT_CUDA_INFO"
	.sectionflags	@""
	.align	4


	//----- nvinfo : EIATTR_CUDA_API_VERSION
	.align		4
        /*0000*/ 	.byte	0x04, 0x37
        /*0002*/ 	.short	(.L_181 - .L_180)
.L_180:
        /*0004*/ 	.word	0x00000082


	//----- nvinfo : EIATTR_KPARAM_INFO
	.align		4
.L_181:
        /*0008*/ 	.byte	0x04, 0x17
        /*000a*/ 	.short	(.L_183 - .L_182)
.L_182:
        /*000c*/ 	.word	0x00000000
        /*0010*/ 	.short	0x0002
        /*0012*/ 	.short	0x0010
        /*0014*/ 	.byte	0x00, 0xf0, 0x11, 0x00


	//----- nvinfo : EIATTR_KPARAM_INFO
	.align		4
.L_183:
        /*0018*/ 	.byte	0x04, 0x17
        /*001a*/ 	.short	(.L_185 - .L_184)
.L_184:
        /*001c*/ 	.word	0x00000000
        /*0020*/ 	.short	0x0001
        /*0022*/ 	.short	0x0008
        /*0024*/ 	.byte	0x00, 0xf5, 0x21, 0x00


	//----- nvinfo : EIATTR_KPARAM_INFO
	.align		4
.L_185:
        /*0028*/ 	.byte	0x04, 0x17
        /*002a*/ 	.short	(.L_187 - .L_186)
.L_186:
        /*002c*/ 	.word	0x00000000
        /*0030*/ 	.short	0x0000
        /*0032*/ 	.short	0x0000
        /*0034*/ 	.byte	0x00, 0xf5, 0x21, 0x00


	//----- nvinfo : EIATTR_SPARSE_MMA_MASK
	.align		4
.L_187:
        /*0038*/ 	.byte	0x03, 0x50
        /*003a*/ 	.short	0x0000


	//----- nvinfo : EIATTR_MAXREG_COUNT
	.align		4
        /*003c*/ 	.byte	0x03, 0x1b
        /*003e*/ 	.short	0x00ff


	//----- nvinfo : EIATTR_NUM_BARRIERS
	.align		4
        /*0040*/ 	.byte	0x02, 0x4c
        /*0042*/ 	.byte	0x01
	.zero		1


	//----- nvinfo : EIATTR_MERCURY_ISA_VERSION
	.align		4
        /*0044*/ 	.byte	0x03, 0x5f
        /*0046*/ 	.short	0x0101


	//----- nvinfo : EIATTR_VRC_CTA_INIT_COUNT
	.align		4
        /*0048*/ 	.byte	0x02, 0x4a
	.zero		1
	.zero		1


	//----- nvinfo : EIATTR_EXIT_INSTR_OFFSETS
	.align		4
        /*004c*/ 	.byte	0x04, 0x1c
        /*004e*/ 	.short	(.L_189 - .L_188)


	//   ....[0]....
.L_188:
        /*0050*/ 	.word	0x00000090


	//   ....[1]....
        /*0054*/ 	.word	0x000001f0


	//   ....[2]....
        /*0058*/ 	.word	0x00000240


	//----- nvinfo : EIATTR_CRS_STACK_SIZE
	.align		4
.L_189:
        /*005c*/ 	.byte	0x04, 0x1e
        /*005e*/ 	.short	(.L_191 - .L_190)
.L_190:
        /*0060*/ 	.word	0x00000000


	//----- nvinfo : EIATTR_CBANK_PARAM_SIZE
	.align		4
.L_191:
        /*0064*/ 	.byte	0x03, 0x19
        /*0066*/ 	.short	0x0014


	//----- nvinfo : EIATTR_PARAM_CBANK
	.align		4
        /*0068*/ 	.byte	0x04, 0x0a
        /*006a*/ 	.short	(.L_193 - .L_192)
	.align		4
.L_192:
        /*006c*/ 	.word	index@(.nv.constant0._Z17reduceInterleavedPfS_i)
        /*0070*/ 	.short	0x0380
        /*0072*/ 	.short	0x0014


	//----- nvinfo : EIATTR_SW_WAR
	.align		4
.L_193:
        /*0074*/ 	.byte	0x04, 0x36
        /*0076*/ 	.short	(.L_195 - .L_194)
.L_194:
        /*0078*/ 	.word	0x00000008
.L_195:


//--------------------- .nv.info._Z23reduceNeighboredLessDivPfS_i --------------------------
	.section	.nv.info._Z23reduceNeighboredLessDivPfS_i,"",@"SHT_CUDA_INFO"
	.sectionflags	@""
	.align	4


	//----- nvinfo : EIATTR_CUDA_API_VERSION
	.align		4
        /*0000*/ 	.byte	0x04, 0x37
        /*0002*/ 	.short	(.L_197 - .L_196)
.L_196:
        /*0004*/ 	.word	0x00000082


	//----- nvinfo : EIATTR_KPARAM_INFO
	.align		4
.L_197:
        /*0008*/ 	.byte	0x04, 0x17
        /*000a*/ 	.short	(.L_199 - .L_198)
.L_198:
        /*000c*/ 	.word	0x00000000
        /*0010*/ 	.short	0x0002
        /*0012*/ 	.short	0x0010
        /*0014*/ 	.byte	0x00, 0xf0, 0x11, 0x00


	//----- nvinfo : EIATTR_KPARAM_INFO
	.align		4
.L_199:
        /*0018*/ 	.byte	0x04, 0x17
        /*001a*/ 	.short	(.L_201 - .L_200)
.L_200:
        /*001c*/ 	.word	0x00000000
        /*0020*/ 	.short	0x0001
        /*0022*/ 	.short	0x0008
        /*0024*/ 	.byte	0x00, 0xf5, 0x21, 0x00


	//----- nvinfo : EIATTR_KPARAM_INFO
	.align		4
.L_201:
        /*0028*/ 	.byte	0x04, 0x17
        /*002a*/ 	.short	(.L_203 - .L_202)
.L_202:
        /*002c*/ 	.word	0x00000000
        /*0030*/ 	.short	0x0000
        /*0032*/ 	.short	0x0000
        /*0034*/ 	.byte	0x00, 0xf5, 0x21, 0x00


	//----- nvinfo : EIATTR_SPARSE_MMA_MASK
	.align		4
.L_203:
        /*0038*/ 	.byte	0x03, 0x50
        /*003a*/ 	.short	0x0000


	//----- nvinfo : EIATTR_MAXREG_COUNT
	.align		4
        /*003c*/ 	.byte	0x03, 0x1b
        /*003e*/ 	.short	0x00ff


	//----- nvinfo : EIATTR_NUM_BARRIERS
	.align		4
        /*0040*/ 	.byte	0x02, 0x4c
        /*0042*/ 	.byte	0x01
	.zero		1


	//----- nvinfo : EIATTR_MERCURY_ISA_VERSION
	.align		4
        /*0044*/ 	.byte	0x03, 0x5f
        /*0046*/ 	.short	0x0101


	//----- nvinfo : EIATTR_VRC_CTA_INIT_COUNT
	.align		4
        /*0048*/ 	.byte	0x02, 0x4a
	.zero		1
	.zero		1


	//----- nvinfo : EIATTR_EXIT_INSTR_OFFSETS
	.align		4
        /*004c*/ 	.byte	0x04, 0x1c
        /*004e*/ 	.short	(.L_205 - .L_204)


	//   ....[0]....
.L_204:
        /*0050*/ 	.word	0x00000080


	//   ....[1]....
        /*0054*/ 	.word	0x00000210


	//   ....[2]....
        /*0058*/ 	.word	0x00000260


	//----- nvinfo : EIATTR_CRS_STACK_SIZE
	.align		4
.L_205:
        /*005c*/ 	.byte	0x04, 0x1e
        /*005e*/ 	.short	(.L_207 - .L_206)
.L_206:
        /*0060*/ 	.word	0x00000000


	//----- nvinfo : EIATTR_CBANK_PARAM_SIZE
	.align		4
.L_207:
        /*0064*/ 	.byte	0x03, 0x19
        /*0066*/ 	.short	0x0014


	//----- nvinfo : EIATTR_PARAM_CBANK
	.align		4
        /*0068*/ 	.byte	0x04, 0x0a
        /*006a*/ 	.short	(.L_209 - .L_208)
	.align		4
.L_208:
        /*006c*/ 	.word	index@(.nv.constant0._Z23reduceNeighboredLessDivPfS_i)
        /*0070*/ 	.short	0x0380
        /*0072*/ 	.short	0x0014


	//----- nvinfo : EIATTR_SW_WAR
	.align		4
.L_209:
        /*0074*/ 	.byte	0x04, 0x36
        /*0076*/ 	.short	(.L_211 - .L_210)
.L_210:
        /*0078*/ 	.word	0x00000008
.L_211:


//--------------------- .nv.info._Z16reduceNeighboredPfS_i --------------------------
	.section	.nv.info._Z16reduceNeighboredPfS_i,"",@"SHT_CUDA_INFO"
	.sectionflags	@""
	.align	4


	//----- nvinfo : EIATTR_CUDA_API_VERSION
	.align		4
        /*0000*/ 	.byte	0x04, 0x37
        /*0002*/ 	.short	(.L_213 - .L_212)
.L_212:
        /*0004*/ 	.word	0x00000082


	//----- nvinfo : EIATTR_KPARAM_INFO
	.align		4
.L_213:
        /*0008*/ 	.byte	0x04, 0x17
        /*000a*/ 	.short	(.L_215 - .L_214)
.L_214:
        /*000c*/ 	.word	0x00000000
        /*0010*/ 	.short	0x0002
        /*0012*/ 	.short	0x0010
        /*0014*/ 	.byte	0x00, 0xf0, 0x11, 0x00


	//----- nvinfo : EIATTR_KPARAM_INFO
	.align		4
.L_215:
        /*0018*/ 	.byte	0x04, 0x17
        /*001a*/ 	.short	(.L_217 - .L_216)
.L_216:
        /*001c*/ 	.word	0x00000000
        /*0020*/ 	.short	0x0001
        /*0022*/ 	.short	0x0008
        /*0024*/ 	.byte	0x00, 0xf5, 0x21, 0x00


	//----- nvinfo : EIATTR_KPARAM_INFO
	.align		4
.L_217:
        /*0028*/ 	.byte	0x04, 0x17
        /*002a*/ 	.short	(.L_219 - .L_218)
.L_218:
        /*002c*/ 	.word	0x00000000
        /*0030*/ 	.short	0x0000
        /*0032*/ 	.short	0x0000
        /*0034*/ 	.byte	0x00, 0xf5, 0x21, 0x00


	//----- nvinfo : EIATTR_SPARSE_MMA_MASK
	.align		4
.L_219:
        /*0038*/ 	.byte	0x03, 0x50
        /*003a*/ 	.short	0x0000


	//----- nvinfo : EIATTR_MAXREG_COUNT
	.align		4
        /*003c*/ 	.byte	0x03, 0x1b
        /*003e*/ 	.short	0x00ff


	//----- nvinfo : EIATTR_NUM_BARRIERS
	.align		4
        /*0040*/ 	.byte	0x02, 0x4c
        /*0042*/ 	.byte	0x01
	.zero		1


	//----- nvinfo : EIATTR_MERCURY_ISA_VERSION
	.align		4
        /*0044*/ 	.byte	0x03, 0x5f
        /*0046*/ 	.short	0x0101


	//----- nvinfo : EIATTR_VRC_CTA_INIT_COUNT
	.align		4
        /*0048*/ 	.byte	0x02, 0x4a
	.zero		1
	.zero		1


	//----- nvinfo : EIATTR_EXIT_INSTR_OFFSETS
	.align		4
        /*004c*/ 	.byte	0x04, 0x1c
        /*004e*/ 	.short	(.L_221 - .L_220)


	//   ....[0]....
.L_220:
        /*0050*/ 	.word	0x00000080


	//   ....[1]....
        /*0054*/ 	.word	0x00000200


	//   ....[2]....
        /*0058*/ 	.word	0x00000250


	//----- nvinfo : EIATTR_CRS_STACK_SIZE
	.align		4
.L_221:
        /*005c*/ 	.byte	0x04, 0x1e
        /*005e*/ 	.short	(.L_223 - .L_222)
.L_222:
        /*0060*/ 	.word	0x00000000


	//----- nvinfo : EIATTR_CBANK_PARAM_SIZE
	.align		4
.L_223:
        /*0064*/ 	.byte	0x03, 0x19
        /*0066*/ 	.short	0x0014


	//----- nvinfo : EIATTR_PARAM_CBANK
	.align		4
        /*0068*/ 	.byte	0x04, 0x0a
        /*006a*/ 	.short	(.L_225 - .L_224)
	.align		4
.L_224:
        /*006c*/ 	.word	index@(.nv.constant0._Z16reduceNeighboredPfS_i)
        /*0070*/ 	.short	0x0380
        /*0072*/ 	.short	0x0014


	//----- nvinfo : EIATTR_SW_WAR
	.align		4
.L_225:
        /*0074*/ 	.byte	0x04, 0x36
        /*0076*/ 	.short	(.L_227 - .L_226)
.L_226:
        /*0078*/ 	.word	0x00000008
.L_227:


//--------------------- .nv.info._Z20reduceCompleteUnrollILi64EEvPfS0_i --------------------------
	.section	.nv.info._Z20reduceCompleteUnrollILi64EEvPfS0_i,"",@"SHT_CUDA_INFO"
	.sectionflags	@""
	.align	4


	//----- nvinfo : EIATTR_CUDA_API_VERSION
	.align		4
        /*0000*/ 	.byte	0x04, 0x37
        /*0002*/ 	.short	(.L_229 - .L_228)
.L_228:
        /*0004*/ 	.word	0x00000082


	//----- nvinfo : EIATTR_KPARAM_INFO
	.align		4
.L_229:
        /*0008*/ 	.byte	0x04, 0x17
        /*000a*/ 	.short	(.L_231 - .L_230)
.L_230:
        /*000c*/ 	.word	0x00000000
        /*0010*/ 	.short	0x0002
        /*0012*/ 	.short	0x0010
        /*0014*/ 	.byte	0x00, 0xf0, 0x11, 0x00


	//----- nvinfo : EIATTR_KPARAM_INFO
	.align		4
.L_231:
        /*0018*/ 	.byte	0x04, 0x17
        /*001a*/ 	.short	(.L_233 - .L_232)
.L_232:
        /*001c*/ 	.word	0x00000000
        /*0020*/ 	.short	0x0001
        /*0022*/ 	.short	0x0008
        /*0024*/ 	.byte	0x00, 0xf5, 0x21, 0x00


	//----- nvinfo : EIATTR_KPARAM_INFO
	.align		4
.L_233:
        /*0028*/ 	.byte	0x04, 0x17
        /*002a*/ 	.short	(.L_235 - .L_234)
.L_234:
        /*002c*/ 	.word	0x00000000
        /*0030*/ 	.short	0x0000
        /*0032*/ 	.short	0x0000
        /*0034*/ 	.byte	0x00, 0xf5, 0x21, 0x00


	//----- nvinfo : EIATTR_SPARSE_MMA_MASK
	.align		4
.L_235:
        /*0038*/ 	.byte	0x03, 0x50
        /*003a*/ 	.short	0x0000


	//----- nvinfo : EIATTR_MAXREG_COUNT
	.align		4
        /*003c*/ 	.byte	0x03, 0x1b
        /*003e*/ 	.short	0x00ff


	//----- nvinfo : EIATTR_NUM_BARRIERS
	.align		4
        /*0040*/ 	.byte	0x02, 0x4c
        /*0042*/ 	.byte	0x01
	.zero		1


	//----- nvinfo : EIATTR_MERCURY_ISA_VERSION
	.align		4
        /*0044*/ 	.byte	0x03, 0x5f
        /*0046*/ 	.short	0x0101


	//----- nvinfo : EIATTR_VRC_CTA_INIT_COUNT
	.align		4
        /*0048*/ 	.byte	0x02, 0x4a
	.zero		1
	.zero		1


	//----- nvinfo : EIATTR_EXIT_INSTR_OFFSETS
	.align		4
        /*004c*/ 	.byte	0x04, 0x1c
        /*004e*/ 	.short	(.L_237 - .L_236)


	//   ....[0]....
.L_236:
        /*0050*/ 	.word	0x00000080


	//   ....[1]....
        /*0054*/ 	.word	0x00000340


	//   ....[2]....
        /*0058*/ 	.word	0x00000530


	//   ....[3]....
        /*005c*/ 	.word	0x00000580


	//----- nvinfo : EIATTR_CRS_STACK_SIZE
	.align		4
.L_237:
        /*0060*/ 	.byte	0x04, 0x1e
        /*0062*/ 	.short	(.L_239 - .L_238)
.L_238:
        /*0064*/ 	.word	0x00000000


	//----- nvinfo : EIATTR_CBANK_PARAM_SIZE
	.align		4
.L_239:
        /*0068*/ 	.byte	0x03, 0x19
        /*006a*/ 	.short	0x0014


	//----- nvinfo : EIATTR_PARAM_CBANK
	.align		4
        /*006c*/ 	.byte	0x04, 0x0a
        /*006e*/ 	.short	(.L_241 - .L_240)
	.align		4
.L_240:
        /*0070*/ 	.word	index@(.nv.constant0._Z20reduceCompleteUnrollILi64EEvPfS0_i)
        /*0074*/ 	.short	0x0380
        /*0076*/ 	.short	0x0014


	//----- nvinfo : EIATTR_SW_WAR
	.align		4
.L_241:
        /*0078*/ 	.byte	0x04, 0x36
        /*007a*/ 	.short	(.L_243 - .L_242)
.L_242:
        /*007c*/ 	.word	0x00000008
.L_243:


//--------------------- .nv.info._Z20reduceCompleteUnrollILi128EEvPfS0_i --------------------------
	.section	.nv.info._Z20reduceCompleteUnrollILi128EEvPfS0_i,"",@"SHT_CUDA_INFO"
	.sectionflags	@""
	.align	4


	//----- nvinfo : EIATTR_CUDA_API_VERSION
	.align		4
        /*0000*/ 	.byte	0x04, 0x37
        /*0002*/ 	.short	(.L_245 - .L_244)
.L_244:
        /*0004*/ 	.word	0x00000082


	//----- nvinfo : EIATTR_KPARAM_INFO
	.align		4
.L_245:
        /*0008*/ 	.byte	0x04, 0x17
        /*000a*/ 	.short	(.L_247 - .L_246)
.L_246:
        /*000c*/ 	.word	0x00000000
        /*0010*/ 	.short	0x0002
        /*0012*/ 	.short	0x0010
        /*0014*/ 	.byte	0x00, 0xf0, 0x11, 0x00


	//----- nvinfo : EIATTR_KPARAM_INFO
	.align		4
.L_247:
        /*0018*/ 	.byte	0x04, 0x17
        /*001a*/ 	.short	(.L_249 - .L_248)
.L_248:
        /*001c*/ 	.word	0x00000000
        /*0020*/ 	.short	0x0001
        /*0022*/ 	.short	0x0008
        /*0024*/ 	.byte	0x00, 0xf5, 0x21, 0x00


	//----- nvinfo : EIATTR_KPARAM_INFO
	.align		4
.L_249:
        /*0028*/ 	.byte	0x04, 0x17
        /*002a*/ 	.short	(.L_251 - .L_250)
.L_250:
        /*002c*/ 	.word	0x00000000
        /*0030*/ 	.short	0x0000
        /*0032*/ 	.short	0x0000
        /*0034*/ 	.byte	0x00, 0xf5, 0x21, 0x00


	//----- nvinfo : EIATTR_SPARSE_MMA_MASK
	.align		4
.L_251:
        /*0038*/ 	.byte	0x03, 0x50
        /*003a*/ 	.short	0x0000


	//----- nvinfo : EIATTR_MAXREG_COUNT
	.align		4
        /*003c*/ 	.byte	0x03, 0x1b
        /*003e*/ 	.short	0x00ff


	//----- nvinfo : EIATTR_NUM_BARRIERS
	.align		4
        /*0040*/ 	.byte	0x02, 0x4c
        /*0042*/ 	.byte	0x01
	.zero		1


	//----- nvinfo : EIATTR_MERCURY_ISA_VERSION
	.align		4
        /*0044*/ 	.byte	0x03, 0x5f
        /*0046*/ 	.short	0x0101


	//----- nvinfo : EIATTR_VRC_CTA_INIT_COUNT
	.align		4
        /*0048*/ 	.byte	0x02, 0x4a
	.zero		1
	.zero		1


	//----- nvinfo : EIATTR_EXIT_INSTR_OFFSETS
	.align		4
        /*004c*/ 	.byte	0x04, 0x1c
        /*004e*/ 	.short	(.L_253 - .L_252)


	//   ....[0]....
.L_252:
        /*0050*/ 	.word	0x00000090


	//   ....[1]....
        /*0054*/ 	.word	0x00000410


	//   ....[2]....
        /*0058*/ 	.word	0x000005b0


	//   ....[3]....
        /*005c*/ 	.word	0x00000600


	//----- nvinfo : EIATTR_CRS_STACK_SIZE
	.align		4
.L_253:
        /*0060*/ 	.byte	0x04, 0x1e
        /*0062*/ 	.short	(.L_255 - .L_254)
.L_254:
        /*0064*/ 	.word	0x00000000


	//----- nvinfo : EIATTR_CBANK_PARAM_SIZE
	.align		4
.L_255:
        /*0068*/ 	.byte	0x03, 0x19
        /*006a*/ 	.short	0x0014


	//----- nvinfo : EIATTR_PARAM_CBANK
	.align		4
        /*006c*/ 	.byte	0x04, 0x0a
        /*006e*/ 	.short	(.L_257 - .L_256)
	.align		4
.L_256:
        /*0070*/ 	.word	index@(.nv.constant0._Z20reduceCompleteUnrollILi128EEvPfS0_i)
        /*0074*/ 	.short	0x0380
        /*0076*/ 	.short	0x0014


	//----- nvinfo : EIATTR_SW_WAR
	.align		4
.L_257:
        /*0078*/ 	.byte	0x04, 0x36
        /*007a*/ 	.short	(.L_259 - .L_258)
.L_258:
        /*007c*/ 	.word	0x00000008
.L_259:


//--------------------- .nv.info._Z20reduceCompleteUnrollILi256EEvPfS0_i --------------------------
	.section	.nv.info._Z20reduceCompleteUnrollILi256EEvPfS0_i,"",@"SHT_CUDA_INFO"
	.sectionflags	@""
	.align	4


	//----- nvinfo : EIATTR_CUDA_API_VERSION
	.align		4
        /*0000*/ 	.byte	0x04, 0x37
        /*0002*/ 	.short	(.L_261 - .L_260)
.L_260:
        /*0004*/ 	.word	0x00000082


	//----- nvinfo : EIATTR_KPARAM_INFO
	.align		4
.L_261:
        /*0008*/ 	.byte	0x04, 0x17
        /*000a*/ 	.short	(.L_263 - .L_262)
.L_262:
        /*000c*/ 	.word	0x00000000
        /*0010*/ 	.short	0x0002
        /*0012*/ 	.short	0x0010
        /*0014*/ 	.byte	0x00, 0xf0, 0x11, 0x00


	//----- nvinfo : EIATTR_KPARAM_INFO
	.align		4
.L_263:
        /*0018*/ 	.byte	0x04, 0x17
        /*001a*/ 	.short	(.L_265 - .L_264)
.L_264:
        /*001c*/ 	.word	0x00000000
        /*0020*/ 	.short	0x0001
        /*0022*/ 	.short	0x0008
        /*0024*/ 	.byte	0x00, 0xf5, 0x21, 0x00


	//----- nvinfo : EIATTR_KPARAM_INFO
	.align		4
.L_265:
        /*0028*/ 	.byte	0x04, 0x17
        /*002a*/ 	.short	(.L_267 - .L_266)
.L_266:
        /*002c*/ 	.word	0x00000000
        /*0030*/ 	.short	0x0000
        /*0032*/ 	.short	0x0000
        /*0034*/ 	.byte	0x00, 0xf5, 0x21, 0x00


	//----- nvinfo : EIATTR_SPARSE_MMA_MASK
	.align		4
.L_267:
        /*0038*/ 	.byte	0x03, 0x50
        /*003a*/ 	.short	0x0000


	//----- nvinfo : EIATTR_MAXREG_COUNT
	.align		4
        /*003c*/ 	.byte	0x03, 0x1b
        /*003e*/ 	.short	0x00ff


	//----- nvinfo : EIATTR_NUM_BARRIERS
	.align		4
        /*0040*/ 	.byte	0x02, 0x4c
        /*0042*/ 	.byte	0x01
	.zero		1


	//----- nvinfo : EIATTR_MERCURY_ISA_VERSION
	.align		4
        /*0044*/ 	.byte	0x03, 0x5f
        /*0046*/ 	.short	0x0101


	//----- nvinfo : EIATTR_VRC_CTA_INIT_COUNT
	.align		4
        /*0048*/ 	.byte	0x02, 0x4a
	.zero		1
	.zero		1


	//----- nvinfo : EIATTR_EXIT_INSTR_OFFSETS
	.align		4
        /*004c*/ 	.byte	0x04, 0x1c
        /*004e*/ 	.short	(.L_269 - .L_268)


	//   ....[0]....
.L_268:
        /*0050*/ 	.word	0x00000090


	//   ....[1]....
        /*0054*/ 	.word	0x00000490


	//   ....[2]....
        /*0058*/ 	.word	0x00000630


	//   ....[3]....
        /*005c*/ 	.word	0x00000680


	//----- nvinfo : EIATTR_CRS_STACK_SIZE
	.align		4
.L_269:
        /*0060*/ 	.byte	0x04, 0x1e
        /*0062*/ 	.short	(.L_271 - .L_270)
.L_270:
        /*0064*/ 	.word	0x00000000


	//----- nvinfo : EIATTR_CBANK_PARAM_SIZE
	.align		4
.L_271:
        /*0068*/ 	.byte	0x03, 0x19
        /*006a*/ 	.short	0x0014


	//----- nvinfo : EIATTR_PARAM_CBANK
	.align		4
        /*006c*/ 	.byte	0x04, 0x0a
        /*006e*/ 	.short	(.L_273 - .L_272)
	.align		4
.L_272:
        /*0070*/ 	.word	index@(.nv.constant0._Z20reduceCompleteUnrollILi256EEvPfS0_i)
        /*0074*/ 	.short	0x0380
        /*0076*/ 	.short	0x0014


	//----- nvinfo : EIATTR_SW_WAR
	.align		4
.L_273:
        /*0078*/ 	.byte	0x04, 0x36
        /*007a*/ 	.short	(.L_275 - .L_274)
.L_274:
        /*007c*/ 	.word	0x00000008
.L_275:


//--------------------- .nv.info._Z20reduceCompleteUnrollILi512EEvPfS0_i --------------------------
	.section	.nv.info._Z20reduceCompleteUnrollILi512EEvPfS0_i,"",@"SHT_CUDA_INFO"
	.sectionflags	@""
	.align	4


	//----- nvinfo : EIATTR_CUDA_API_VERSION
	.align		4
        /*0000*/ 	.byte	0x04, 0x37
        /*0002*/ 	.short	(.L_277 - .L_276)
.L_276:
        /*0004*/ 	.word	0x00000082


	//----- nvinfo : EIATTR_KPARAM_INFO
	.align		4
.L_277:
        /*0008*/ 	.byte	0x04, 0x17
        /*000a*/ 	.short	(.L_279 - .L_278)
.L_278:
        /*000c*/ 	.word	0x00000000
        /*0010*/ 	.short	0x0002
        /*0012*/ 	.short	0x0010
        /*0014*/ 	.byte	0x00, 0xf0, 0x11, 0x00


	//----- nvinfo : EIATTR_KPARAM_INFO
	.align		4
.L_279:
        /*0018*/ 	.byte	0x04, 0x17
        /*001a*/ 	.short	(.L_281 - .L_280)
.L_280:
        /*001c*/ 	.word	0x00000000
        /*0020*/ 	.short	0x0001
        /*0022*/ 	.short	0x0008
        /*0024*/ 	.byte	0x00, 0xf5, 0x21, 0x00


	//----- nvinfo : EIATTR_KPARAM_INFO
	.align		4
.L_281:
        /*0028*/ 	.byte	0x04, 0x17
        /*002a*/ 	.short	(.L_283 - .L_282)
.L_282:
        /*002c*/ 	.word	0x00000000
        /*0030*/ 	.short	0x0000
        /*0032*/ 	.short	0x0000
        /*0034*/ 	.byte	0x00, 0xf5, 0x21, 0x00


	//----- nvinfo : EIATTR_SPARSE_MMA_MASK
	.align		4
.L_283:
        /*0038*/ 	.byte	0x03, 0x50
        /*003a*/ 	.short	0x0000


	//----- nvinfo : EIATTR_MAXREG_COUNT
	.align		4
        /*003c*/ 	.byte	0x03, 0x1b
        /*003e*/ 	.short	0x00ff


	//----- nvinfo : EIATTR_NUM_BARRIERS
	.align		4
        /*0040*/ 	.byte	0x02, 0x4c
        /*0042*/ 	.byte	0x01
	.zero		1


	//----- nvinfo : EIATTR_MERCURY_ISA_VERSION
	.align		4
        /*0044*/ 	.byte	0x03, 0x5f
        /*0046*/ 	.short	0x0101


	//----- nvinfo : EIATTR_VRC_CTA_INIT_COUNT
	.align		4
        /*0048*/ 	.byte	0x02, 0x4a
	.zero		1
	.zero		1


	//----- nvinfo : EIATTR_EXIT_INSTR_OFFSETS
	.align		4
        /*004c*/ 	.byte	0x04, 0x1c
        /*004e*/ 	.short	(.L_285 - .L_284)


	//   ....[0]....
.L_284:
        /*0050*/ 	.word	0x00000090


	//   ....[1]....
        /*0054*/ 	.word	0x00000510


	//   ....[2]....
        /*0058*/ 	.word	0x000006b0


	//   ....[3]....
        /*005c*/ 	.word	0x00000700


	//----- nvinfo : EIATTR_CRS_STACK_SIZE
	.align		4
.L_285:
        /*0060*/ 	.byte	0x04, 0x1e
        /*0062*/ 	.short	(.L_287 - .L_286)
.L_286:
        /*0064*/ 	.word	0x00000000


	//----- nvinfo : EIATTR_CBANK_PARAM_SIZE
	.align		4
.L_287:
        /*0068*/ 	.byte	0x03, 0x19
        /*006a*/ 	.short	0x0014


	//----- nvinfo : EIATTR_PARAM_CBANK
	.align		4
        /*006c*/ 	.byte	0x04, 0x0a
        /*006e*/ 	.short	(.L_289 - .L_288)
	.align		4
.L_288:
        /*0070*/ 	.word	index@(.nv.constant0._Z20reduceCompleteUnrollILi512EEvPfS0_i)
        /*0074*/ 	.short	0x0380
        /*0076*/ 	.short	0x0014


	//----- nvinfo : EIATTR_SW_WAR
	.align		4
.L_289:
        /*0078*/ 	.byte	0x04, 0x36
        /*007a*/ 	.short	(.L_291 - .L_290)
.L_290:
        /*007c*/ 	.word	0x00000008
.L_291:


//--------------------- .nv.info._Z20reduceCompleteUnrollILi1024EEvPfS0_i --------------------------
	.section	.nv.info._Z20reduceCompleteUnrollILi1024EEvPfS0_i,"",@"SHT_CUDA_INFO"
	.sectionflags	@""
	.align	4


	//----- nvinfo : EIATTR_CUDA_API_VERSION
	.align		4
        /*0000*/ 	.byte	0x04, 0x37
        /*0002*/ 	.short	(.L_293 - .L_292)
.L_292:
        /*0004*/ 	.word	0x00000082


	//----- nvinfo : EIATTR_KPARAM_INFO
	.align		4
.L_293:
        /*0008*/ 	.byte	0x04, 0x17
        /*000a*/ 	.short	(.L_295 - .L_294)
.L_294:
        /*000c*/ 	.word	0x00000000
        /*0010*/ 	.short	0x0002
        /*0012*/ 	.short	0x0010
        /*0014*/ 	.byte	0x00, 0xf0, 0x11, 0x00


	//----- nvinfo : EIATTR_KPARAM_INFO
	.align		4
.L_295:
        /*0018*/ 	.byte	0x04, 0x17
        /*001a*/ 	.short	(.L_297 - .L_296)
.L_296:
        /*001c*/ 	.word	0x00000000
        /*0020*/ 	.short	0x0001
        /*0022*/ 	.short	0x0008
        /*0024*/ 	.byte	0x00, 0xf5, 0x21, 0x00


	//----- nvinfo : EIATTR_KPARAM_INFO
	.align		4
.L_297:
        /*0028*/ 	.byte	0x04, 0x17
        /*002a*/ 	.short	(.L_299 - .L_298)
.L_298:
        /*002c*/ 	.word	0x00000000
        /*0030*/ 	.short	0x0000
        /*0032*/ 	.short	0x0000
        /*0034*/ 	.byte	0x00, 0xf5, 0x21, 0x00


	//----- nvinfo : EIATTR_SPARSE_MMA_MASK
	.align		4
.L_299:
        /*0038*/ 	.byte	0x03, 0x50
        /*003a*/ 	.short	0x0000


	//----- nvinfo : EIATTR_MAXREG_COUNT
	.align		4
        /*003c*/ 	.byte	0x03, 0x1b
        /*003e*/ 	.short	0x00ff


	//----- nvinfo : EIATTR_NUM_BARRIERS
	.align		4
        /*0040*/ 	.byte	0x02, 0x4c
        /*0042*/ 	.byte	0x01
	.zero		1


	//----- nvinfo : EIATTR_MERCURY_ISA_VERSION
	.align		4
        /*0044*/ 	.byte	0x03, 0x5f
        /*0046*/ 	.short	0x0101


	//----- nvinfo : EIATTR_VRC_CTA_INIT_COUNT
	.align		4
        /*0048*/ 	.byte	0x02, 0x4a
	.zero		1
	.zero		1


	//----- nvinfo : EIATTR_EXIT_INSTR_OFFSETS
	.align		4
        /*004c*/ 	.byte	0x04, 0x1c
        /*004e*/ 	.short	(.L_301 - .L_300)


	//   ....[0]....
.L_300:
        /*0050*/ 	.word	0x00000090


	//   ....[1]....
        /*0054*/ 	.word	0x00000590


	//   ....[2]....
        /*0058*/ 	.word	0x00000730


	//   ....[3]....
        /*005c*/ 	.word	0x00000780


	//----- nvinfo : EIATTR_CRS_STACK_SIZE
	.align		4
.L_301:
        /*0060*/ 	.byte	0x04, 0x1e
        /*0062*/ 	.short	(.L_303 - .L_302)
.L_302:
        /*0064*/ 	.word	0x00000000


	//----- nvinfo : EIATTR_CBANK_PARAM_SIZE
	.align		4
.L_303:
        /*0068*/ 	.byte	0x03, 0x19
        /*006a*/ 	.short	0x0014


	//----- nvinfo : EIATTR_PARAM_CBANK
	.align		4
        /*006c*/ 	.byte	0x04, 0x0a
        /*006e*/ 	.short	(.L_305 - .L_304)
	.align		4
.L_304:
        /*0070*/ 	.word	index@(.nv.constant0._Z20reduceCompleteUnrollILi1024EEvPfS0_i)
        /*0074*/ 	.short	0x0380
        /*0076*/ 	.short	0x0014


	//----- nvinfo : EIATTR_SW_WAR
	.align		4
.L_305:
        /*0078*/ 	.byte	0x04, 0x36
        /*007a*/ 	.short	(.L_307 - .L_306)
.L_306:
        /*007c*/ 	.word	0x00000008
.L_307:


//--------------------- .nv.callgraph             --------------------------
	.section	.nv.callgraph,"",@"SHT_CUDA_CALLGRAPH"
	.align	4
	.sectionentsize	8
	.align		4
        /*0000*/ 	.word	0x00000000
	.align		4
        /*0004*/ 	.word	0xffffffff
	.align		4
        /*0008*/ 	.word	0x00000000
	.align		4
        /*000c*/ 	.word	0xfffffffe
	.align		4
        /*0010*/ 	.word	0x00000000
	.align		4
        /*0014*/ 	.word	0xfffffffd
	.align		4
        /*0018*/ 	.word	0x00000000
	.align		4
        /*001c*/ 	.word	0xfffffffc


//--------------------- .text._Z26reduceCompleteUnrollWarps8PfS_i --------------------------
	.section	.text._Z26reduceCompleteUnrollWarps8PfS_i,"ax",@progbits
	.align	128
        .global         _Z26reduceCompleteUnrollWarps8PfS_i
        .type           _Z26reduceCompleteUnrollWarps8PfS_i,@function
        .size           _Z26reduceCompleteUnrollWarps8PfS_i,(.L_x_92 - _Z26reduceCompleteUnrollWarps8PfS_i)
        .other          _Z26reduceCompleteUnrollWarps8PfS_i,@"STO_CUDA_ENTRY STV_DEFAULT"
_Z26reduceCompleteUnrollWarps8PfS_i:
.text._Z26reduceCompleteUnrollWarps8PfS_i:
[----:B------:R-:W-:Y:S01]  /*0000*/  LDC R1, c[0x0][0x37c] ;  /* 0x0000df00ff017b82 */ /* 0x000fe20000000800 */
[----:B------:R-:W0:Y:S07]  /*0010*/  S2R R0, SR_CTAID.X ;  /* 0x0000000000007919 */ /* 0x000e2e0000002500 */
[----:B------:R-:W0:Y:S01]  /*0020*/  LDC R10, c[0x0][0x360] ;  /* 0x0000d800ff0a7b82 */ /* 0x000e220000000800 */
[----:B------:R-:W1:Y:S01]  /*0030*/  LDCU UR4, c[0x0][0x390] ;  /* 0x00007200ff0477ac */ /* 0x000e620008000800 */
[----:B------:R-:W2:Y:S01]  /*0040*/  S2R R9, SR_TID.X ;  /* 0x0000000000097919 */ /* 0x000ea20000002100 */
[----:B0-----:R-:W-:-:S05]  /*0050*/  IMAD R2, R0, R10, RZ ;  /* 0x0000000a00027224 */ /* 0x001fca00078e02ff */
[----:B------:R-:W-:-:S04]  /*0060*/  SHF.L.U32 R4, R2, 0x3, RZ ;  /* 0x0000000302047819 */ /* 0x000fc800000006ff */
[----:B--2---:R-:W-:-:S04]  /*0070*/  IADD3 R5, PT, PT, R4, R9, RZ ;  /* 0x0000000904057210 */ /* 0x004fc80007ffe0ff */
[----:B-1----:R-:W-:-:S13]  /*0080*/  ISETP.GE.AND P0, PT, R5, UR4, PT ;  /* 0x0000000405007c0c */ /* 0x002fda000bf06270 */
[----:B------:R-:W-:Y:S05]  /*0090*/  @P0 EXIT ;  /* 0x000000000000094d */ /* 0x000fea0003800000 */
[----:B------:R-:W0:Y:S01]  /*00a0*/  LDC.64 R2, c[0x0][0x380] ;  /* 0x0000e000ff027b82 */ /* 0x000e220000000a00 */
[----:B------:R-:W-:Y:S01]  /*00b0*/  IMAD R11, R10, 0x7, R5 ;  /* 0x000000070a0b7824 */ /* 0x000fe200078e0205 */
[C---:B------:R-:W-:Y:S01]  /*00c0*/  ISETP.GT.U32.AND P1, PT, R9.reuse, 0x1ff, PT ;  /* 0x000001ff0900780c */ /* 0x040fe20003f24070 */
[----:B------:R-:W-:Y:S01]  /*00d0*/  BSSY.RECONVERGENT B0, `(.L_x_0) ;  /* 0x000002d000007945 */ /* 0x000fe20003800200 */
[----:B------:R-:W-:Y:S02]  /*00e0*/  ISETP.GT.U32.AND P3, PT, R9, 0xff, PT ;  /* 0x000000ff0900780c */ /* 0x000fe40003f64070 */
[----:B------:R-:W-:Y:S01]  /*00f0*/  ISETP.GE.U32.AND P5, PT, R11, UR4, PT ;  /* 0x000000040b007c0c */ /* 0x000fe2000bfa6070 */
[----:B------:R-:W1:Y:S01]  /*0100*/  LDCU.64 UR4, c[0x0][0x358] ;  /* 0x00006b00ff0477ac */ /* 0x000e620008000a00 */
[C---:B------:R-:W-:Y:S02]  /*0110*/  ISETP.GT.U32.AND P2, PT, R9.reuse, 0x7f, PT ;  /* 0x0000007f0900780c */ /* 0x040fe40003f44070 */
[----:B------:R-:W-:-:S02]  /*0120*/  ISETP.GT.U32.AND P0, PT, R9, 0x3f, PT ;  /* 0x0000003f0900780c */ /* 0x000fc40003f04070 */
[----:B------:R-:W-:Y:S02]  /*0130*/  ISETP.GT.U32.AND P4, PT, R9, 0x1f, PT ;  /* 0x0000001f0900780c */ /* 0x000fe40003f84070 */
[C---:B------:R-:W-:Y:S02]  /*0140*/  ISETP.LT.U32.OR P1, PT, R10.reuse, 0x400, P1 ;  /* 0x000004000a00780c */ /* 0x040fe40000f21470 */
[C---:B------:R-:W-:Y:S02]  /*0150*/  ISETP.LT.U32.OR P3, PT, R10.reuse, 0x200, P3 ;  /* 0x000002000a00780c */ /* 0x040fe40001f61470 */
[C---:B------:R-:W-:Y:S02]  /*0160*/  ISETP.LT.U32.OR P2, PT, R10.reuse, 0x100, P2 ;  /* 0x000001000a00780c */ /* 0x040fe40001741470 */
[----:B------:R-:W-:Y:S02]  /*0170*/  ISETP.LT.U32.OR P0, PT, R10, 0x80, P0 ;  /* 0x000000800a00780c */ /* 0x000fe40000701470 */
[----:B0-----:R-:W-:-:S04]  /*0180*/  LEA R2, P6, R4, R2, 0x2 ;  /* 0x0000000204027211 */ /* 0x001fc800078c10ff */
[----:B------:R-:W-:Y:S01]  /*0190*/  LEA.HI.X R3, R4, R3, RZ, 0x2, P6 ;  /* 0x0000000304037211 */ /* 0x000fe200030f14ff */
[----:B-1----:R-:W-:Y:S08]  /*01a0*/  @P5 BRA `(.L_x_1) ;  /* 0x00000000007c5947 */ /* 0x002ff00003800000 */
[----:B------:R-:W0:Y:S01]  /*01b0*/  LDC.64 R6, c[0x0][0x380] ;  /* 0x0000e000ff067b82 */ /* 0x000e220000000a00 */
[----:B------:R-:W-:-:S04]  /*01c0*/  IMAD R13, R10, -0x6, R11 ;  /* 0xfffffffa0a0d7824 */ /* 0x000fc800078e020b */
[C---:B0-----:R-:W-:Y:S01]  /*01d0*/  IMAD.WIDE.U32 R18, R13.reuse, 0x4, R6 ;  /* 0x000000040d127825 */ /* 0x041fe200078e0006 */
[----:B------:R-:W-:-:S03]  /*01e0*/  IADD3 R13, PT, PT, R13, R10, RZ ;  /* 0x0000000a0d0d7210 */ /* 0x000fc60007ffe0ff */
[--C-:B------:R-:W-:Y:S01]  /*01f0*/  IMAD.WIDE R4, R5, 0x4, R6.reuse ;  /* 0x0000000405047825 */ /* 0x100fe200078e0206 */
[CC--:B------:R-:W-:Y:S01]  /*0200*/  IADD3 R17, PT, PT, R13.reuse, R10.reuse, RZ ;  /* 0x0000000a0d117210 */ /* 0x0c0fe20007ffe0ff */
[----:B------:R0:W2:Y:S02]  /*0210*/  LDG.E R8, desc[UR4][R18.64] ;  /* 0x0000000412087981 */ /* 0x0000a4000c1e1900 */
[--C-:B------:R-:W-:Y:S01]  /*0220*/  IMAD.WIDE.U32 R22, R13, 0x4, R6.reuse ;  /* 0x000000040d167825 */ /* 0x100fe200078e0006 */
[CC--:B------:R-:W-:Y:S01]  /*0230*/  IADD3 R21, PT, PT, R17.reuse, R10.reuse, RZ ;  /* 0x0000000a11157210 */ /* 0x0c0fe20007ffe0ff */
[----:B------:R-:W2:Y:S02]  /*0240*/  LDG.E R15, desc[UR4][R4.64] ;  /* 0x00000004040f7981 */ /* 0x000ea4000c1e1900 */
[--C-:B------:R-:W-:Y:S01]  /*0250*/  IMAD.WIDE.U32 R12, R17, 0x4, R6.reuse ;  /* 0x00000004110c7825 */ /* 0x100fe200078e0006 */
[CC--:B------:R-:W-:Y:S01]  /*0260*/  IADD3 R25, PT, PT, R21.reuse, R10.reuse, RZ ;  /* 0x0000000a15197210 */ /* 0x0c0fe20007ffe0ff */
[----:B------:R-:W3:Y:S02]  /*0270*/  LDG.E R14, desc[UR4][R22.64] ;  /* 0x00000004160e7981 */ /* 0x000ee4000c1e1900 */
[--C-:B------:R-:W-:Y:S01]  /*0280*/  IMAD.WIDE.U32 R16, R21, 0x4, R6.reuse ;  /* 0x0000000415107825 */ /* 0x100fe200078e0006 */
[C---:B------:R-:W-:Y:S01]  /*0290*/  IADD3 R27, PT, PT, R25.reuse, R10, RZ ;  /* 0x0000000a191b7210 */ /* 0x040fe20007ffe0ff */
[----:B------:R-:W4:Y:S02]  /*02a0*/  LDG.E R12, desc[UR4][R12.64] ;  /* 0x000000040c0c7981 */ /* 0x000f24000c1e1900 */
[----:B------:R-:W-:-:S02]  /*02b0*/  IMAD.WIDE.U32 R20, R25, 0x4, R6 ;  /* 0x0000000419147825 */ /* 0x000fc400078e0006 */
[----:B------:R-:W5:Y:S02]  /*02c0*/  LDG.E R16, desc[UR4][R16.64] ;  /* 0x0000000410107981 */ /* 0x000f64000c1e1900 */
[--C-:B0-----:R-:W-:Y:S02]  /*02d0*/  IMAD.WIDE.U32 R18, R27, 0x4, R6.reuse ;  /* 0x000000041b127825 */ /* 0x101fe400078e0006 */
[----:B------:R-:W5:Y:S02]  /*02e0*/  LDG.E R20, desc[UR4][R20.64] ;  /* 0x0000000414147981 */ /* 0x000f64000c1e1900 */
[----:B------:R-:W-:Y:S02]  /*02f0*/  IMAD.WIDE.U32 R6, R11, 0x4, R6 ;  /* 0x000000040b067825 */ /* 0x000fe400078e0006 */
[----:B------:R-:W5:Y:S04]  /*0300*/  LDG.E R18, desc[UR4][R18.64] ;  /* 0x0000000412127981 */ /* 0x000f68000c1e1900 */
[----:B------:R-:W5:Y:S01]  /*0310*/  LDG.E R6, desc[UR4][R6.64] ;  /* 0x0000000406067981 */ /* 0x000f62000c1e1900 */
[----:B--2---:R-:W-:-:S04]  /*0320*/  FADD R15, R15, R8 ;  /* 0x000000080f0f7221 */ /* 0x004fc80000000000 */
[----:B---3--:R-:W-:-:S04]  /*0330*/  FADD R15, R14, R15 ;  /* 0x0000000f0e0f7221 */ /* 0x008fc80000000000 */
[----:B----4-:R-:W-:-:S04]  /*0340*/  FADD R15, R12, R15 ;  /* 0x0000000f0c0f7221 */ /* 0x010fc80000000000 */
[----:B-----5:R-:W-:-:S04]  /*0350*/  FADD R15, R16, R15 ;  /* 0x0000000f100f7221 */ /* 0x020fc80000000000 */
[----:B------:R-:W-:-:S04]  /*0360*/  FADD R15, R20, R15 ;  /* 0x0000000f140f7221 */ /* 0x000fc80000000000 */
[----:B------:R-:W-:-:S04]  /*0370*/  FADD R15, R18, R15 ;  /* 0x0000000f120f7221 */ /* 0x000fc80000000000 */
[----:B------:R-:W-:-:S05]  /*0380*/  FADD R15, R6, R15 ;  /* 0x0000000f060f7221 */ /* 0x000fca0000000000 */
[----:B------:R0:W-:Y:S02]  /*0390*/  STG.E desc[UR4][R4.64], R15 ;  /* 0x0000000f04007986 */ /* 0x0001e4000c101904 */
.L_x_1:
[----:B------:R-:W-:Y:S05]  /*03a0*/  BSYNC.RECONVERGENT B0 ;  /* 0x0000000000007941 */ /* 0x000fea0003800200 */
.L_x_0:
[----:B------:R-:W-:Y:S01]  /*03b0*/  BAR.SYNC.DEFER_BLOCKING 0x0 ;  /* 0x0000000000007b1d */ /* 0x000fe20000010000 */
[----:B0-----:R-:W-:-:S05]  /*03c0*/  IMAD.WIDE.U32 R4, R9, 0x4, R2 ;  /* 0x0000000409047825 */ /* 0x001fca00078e0002 */
[----:B------:R-:W-:Y:S04]  /*03d0*/  BSSY.RECONVERGENT B0, `(.L_x_2) ;  /* 0x0000006000007945 */ /* 0x000fe80003800200 */
[----:B------:R-:W-:Y:S05]  /*03e0*/  @P1 BRA `(.L_x_3) ;  /* 0x0000000000101947 */ /* 0x000fea0003800000 */
[----:B------:R-:W2:Y:S04]  /*03f0*/  LDG.E R6, desc[UR4][R4.64+0x800] ;  /* 0x0008000404067981 */ /* 0x000ea8000c1e1900 */
[----:B------:R-:W2:Y:S02]  /*0400*/  LDG.E R7, desc[UR4][R4.64] ;  /* 0x0000000404077981 */ /* 0x000ea4000c1e1900 */
[----:B--2---:R-:W-:-:S05]  /*0410*/  FADD R7, R6, R7 ;  /* 0x0000000706077221 */ /* 0x004fca0000000000 */
[----:B------:R0:W-:Y:S02]  /*0420*/  STG.E desc[UR4][R4.64], R7 ;  /* 0x0000000704007986 */ /* 0x0001e4000c101904 */
.L_x_3:
[----:B------:R-:W-:Y:S05]  /*0430*/  BSYNC.RECONVERGENT B0 ;  /* 0x0000000000007941 */ /* 0x000fea0003800200 */
.L_x_2:
[----:B------:R-:W-:Y:S06]  /*0440*/  BAR.SYNC.DEFER_BLOCKING 0x0 ;  /* 0x0000000000007b1d */ /* 0x000fec0000010000 */
[----:B------:R-:W-:Y:S04]  /*0450*/  BSSY.RECONVERGENT B0, `(.L_x_4) ;  /* 0x0000006000007945 */ /* 0x000fe80003800200 */
[----:B------:R-:W-:Y:S05]  /*0460*/  @P3 BRA `(.L_x_5) ;  /* 0x0000000000103947 */ /* 0x000fea0003800000 */
[----:B------:R-:W2:Y:S04]  /*0470*/  LDG.E R6, desc[UR4][R4.64+0x400] ;  /* 0x0004000404067981 */ /* 0x000ea8000c1e1900 */
[----:B0-----:R-:W2:Y:S02]  /*0480*/  LDG.E R7, desc[UR4][R4.64] ;  /* 0x0000000404077981 */ /* 0x001ea4000c1e1900 */
[----:B--2---:R-:W-:-:S05]  /*0490*/  FADD R7, R6, R7 ;  /* 0x0000000706077221 */ /* 0x004fca0000000000 */
[----:B------:R1:W-:Y:S02]  /*04a0*/  STG.E desc[UR4][R4.64], R7 ;  /* 0x0000000704007986 */ /* 0x0003e4000c101904 */
.L_x_5:
[----:B------:R-:W-:Y:S05]  /*04b0*/  BSYNC.RECONVERGENT B0 ;  /* 0x0000000000007941 */ /* 0x000fea0003800200 */
.L_x_4:
[----:B------:R-:W-:Y:S06]  /*04c0*/  BAR.SYNC.DEFER_BLOCKING 0x0 ;  /* 0x0000000000007b1d */ /* 0x000fec0000010000 */
[----:B------:R-:W-:Y:S04]  /*04d0*/  BSSY.RECONVERGENT B0, `(.L_x_6) ;  /* 0x0000006000007945 */ /* 0x000fe80003800200 */
[----:B------:R-:W-:Y:S05]  /*04e0*/  @P2 BRA `(.L_x_7) ;  /* 0x0000000000102947 */ /* 0x000fea0003800000 */
[----:B------:R-:W2:Y:S04]  /*04f0*/  LDG.E R6, desc[UR4][R4.64+0x200] ;  /* 0x0002000404067981 */ /* 0x000ea8000c1e1900 */
[----:B01----:R-:W2:Y:S02]  /*0500*/  LDG.E R7, desc[UR4][R4.64] ;  /* 0x0000000404077981 */ /* 0x003ea4000c1e1900 */
[----:B--2---:R-:W-:-:S05]  /*0510*/  FADD R7, R6, R7 ;  /* 0x0000000706077221 */ /* 0x004fca0000000000 */
[----:B------:R2:W-:Y:S02]  /*0520*/  STG.E desc[UR4][R4.64], R7 ;  /* 0x0000000704007986 */ /* 0x0005e4000c101904 */
.L_x_7:
[----:B------:R-:W-:Y:S05]  /*0530*/  BSYNC.RECONVERGENT B0 ;  /* 0x0000000000007941 */ /* 0x000fea0003800200 */
.L_x_6:
[----:B------:R-:W-:Y:S06]  /*0540*/  BAR.SYNC.DEFER_BLOCKING 0x0 ;  /* 0x0000000000007b1d */ /* 0x000fec0000010000 */
[----:B------:R-:W-:Y:S04]  /*0550*/  BSSY.RECONVERGENT B0, `(.L_x_8) ;  /* 0x0000006000007945 */ /* 0x000fe80003800200 */
[----:B------:R-:W-:Y:S05]  /*0560*/  @P0 BRA `(.L_x_9) ;  /* 0x0000000000100947 */ /* 0x000fea0003800000 */
[----:B------:R-:W3:Y:S04]  /*0570*/  LDG.E R6, desc[UR4][R4.64+0x100] ;  /* 0x0001000404067981 */ /* 0x000ee8000c1e1900 */
[----:B012---:R-:W3:Y:S02]  /*0580*/  LDG.E R7, desc[UR4][R4.64] ;  /* 0x0000000404077981 */ /* 0x007ee4000c1e1900 */
[----:B---3--:R-:W-:-:S05]  /*0590*/  FADD R7, R6, R7 ;  /* 0x0000000706077221 */ /* 0x008fca0000000000 */
[----:B------:R3:W-:Y:S02]  /*05a0*/  STG.E desc[UR4][R4.64], R7 ;  /* 0x0000000704007986 */ /* 0x0007e4000c101904 */
.L_x_9:
[----:B------:R-:W-:Y:S05]  /*05b0*/  BSYNC.RECONVERGENT B0 ;  /* 0x0000000000007941 */ /* 0x000fea0003800200 */
.L_x_8:
[----:B------:R-:W-:Y:S06]  /*05c0*/  BAR.SYNC.DEFER_BLOCKING 0x0 ;  /* 0x0000000000007b1d */ /* 0x000fec0000010000 */
[----:B------:R-:W-:Y:S05]  /*05d0*/  @P4 EXIT ;  /* 0x000000000000494d */ /* 0x000fea0003800000 */
[----:B------:R-:W4:Y:S04]  /*05e0*/  LDG.E.STRONG.SYS R6, desc[UR4][R4.64+0x80] ;  /* 0x0000800404067981 */ /* 0x000f28000c1f5900 */
[----:B0123--:R-:W4:Y:S02]  /*05f0*/  LDG.E.STRONG.SYS R7, desc[UR4][R4.64] ;  /* 0x0000000404077981 */ /* 0x00ff24000c1f5900 */
[----:B----4-:R-:W-:-:S05]  /*0600*/  FADD R7, R6, R7 ;  /* 0x0000000706077221 */ /* 0x010fca0000000000 */
[----:B------:R0:W-:Y:S04]  /*0610*/  STG.E.STRONG.SYS desc[UR4][R4.64], R7 ;  /* 0x0000000704007986 */ /* 0x0001e8000c115904 */
[----:B------:R-:W2:Y:S04]  /*0620*/  LDG.E.STRONG.SYS R6, desc[UR4][R4.64+0x40] ;  /* 0x0000400404067981 */ /* 0x000ea8000c1f5900 */
[----:B------:R-:W2:Y:S02]  /*0630*/  LDG.E.STRONG.SYS R11, desc[UR4][R4.64] ;  /* 0x00000004040b7981 */ /* 0x000ea4000c1f5900 */
[----:B--2---:R-:W-:-:S05]  /*0640*/  FADD R11, R6, R11 ;  /* 0x0000000b060b7221 */ /* 0x004fca0000000000 */
[----:B------:R1:W-:Y:S04]  /*0650*/  STG.E.STRONG.SYS desc[UR4][R4.64], R11 ;  /* 0x0000000b04007986 */ /* 0x0003e8000c115904 */
[----:B------:R-:W2:Y:S04]  /*0660*/  LDG.E.STRONG.SYS R6, desc[UR4][R4.64+0x20] ;  /* 0x0000200404067981 */ /* 0x000ea8000c1f5900 */
[----:B------:R-:W2:Y:S02]  /*0670*/  LDG.E.STRONG.SYS R13, desc[UR4][R4.64] ;  /* 0x00000004040d7981 */ /* 0x000ea4000c1f5900 */
[----:B--2---:R-:W-:-:S05]  /*0680*/  FADD R13, R6, R13 ;  /* 0x0000000d060d7221 */ /* 0x004fca0000000000 */
[----:B------:R2:W-:Y:S04]  /*0690*/  STG.E.STRONG.SYS desc[UR4][R4.64], R13 ;  /* 0x0000000d04007986 */ /* 0x0005e8000c115904 */
[----:B------:R-:W3:Y:S04]  /*06a0*/  LDG.E.STRONG.SYS R6, desc[UR4][R4.64+0x10] ;  /* 0x0000100404067981 */ /* 0x000ee8000c1f5900 */
[----:B------:R-:W3:Y:S02]  /*06b0*/  LDG.E.STRONG.SYS R15, desc[UR4][R4.64] ;  /* 0x00000004040f7981 */ /* 0x000ee4000c1f5900 */
[----:B---3--:R-:W-:-:S05]  /*06c0*/  FADD R15, R6, R15 ;  /* 0x0000000f060f7221 */ /* 0x008fca0000000000 */
[----:B------:R2:W-:Y:S04]  /*06d0*/  STG.E.STRONG.SYS desc[UR4][R4.64], R15 ;  /* 0x0000000f04007986 */ /* 0x0005e8000c115904 */
[----:B------:R-:W3:Y:S04]  /*06e0*/  LDG.E.STRONG.SYS R6, desc[UR4][R4.64+0x8] ;  /* 0x0000080404067981 */ /* 0x000ee8000c1f5900 */
[----:B0-----:R-:W3:Y:S02]  /*06f0*/  LDG.E.STRONG.SYS R7, desc[UR4][R4.64] ;  /* 0x0000000404077981 */ /* 0x001ee4000c1f5900 */
[----:B---3--:R-:W-:-:S05]  /*0700*/  FADD R7, R6, R7 ;  /* 0x0000000706077221 */ /* 0x008fca0000000000 */
[----:B------:R2:W-:Y:S04]  /*0710*/  STG.E.STRONG.SYS desc[UR4][R4.64], R7 ;  /* 0x0000000704007986 */ /* 0x0005e8000c115904 */
[----:B------:R-:W3:Y:S04]  /*0720*/  LDG.E.STRONG.SYS R6, desc[UR4][R4.64+0x4] ;  /* 0x0000040404067981 */ /* 0x000ee8000c1f5900 */
[----:B-1----:R-:W3:Y:S01]  /*0730*/  LDG.E.STRONG.SYS R11, desc[UR4][R4.64] ;  /* 0x00000004040b7981 */ /* 0x002ee2000c1f5900 */
[----:B------:R-:W-:Y:S01]  /*0740*/  ISETP.NE.AND P0, PT, R9, RZ, PT ;  /* 0x000000ff0900720c */ /* 0x000fe20003f05270 */
[----:B---3--:R-:W-:-:S05]  /*0750*/  FADD R11, R6, R11 ;  /* 0x0000000b060b7221 */ /* 0x008fca0000000000 */
[----:B------:R2:W-:Y:S07]  /*0760*/  STG.E.STRONG.SYS desc[UR4][R4.64], R11 ;  /* 0x0000000b04007986 */ /* 0x0005ee000c115904 */
[----:B------:R-:W-:Y:S05]  /*0770*/  @P0 EXIT ;  /* 0x000000000000094d */ /* 0x000fea0003800000 */
[----:B------:R-:W3:Y:S01]  /*0780*/  LDG.E R3, desc[UR4][R2.64] ;  /* 0x0000000402037981 */ /* 0x000ee2000c1e1900 */
[----:B--2---:R-:W0:Y:S02]  /*0790*/  LDC.64 R4, c[0x0][0x388] ;  /* 0x0000e200ff047b82 */ /* 0x004e240000000a00 */
[----:B0-----:R-:W-:-:S05]  /*07a0*/  IMAD.WIDE.U32 R4, R0, 0x4, R4 ;  /* 0x0000000400047825 */ /* 0x001fca00078e0004 */
[----:B---3--:R-:W-:Y:S01]  /*07b0*/  STG.E desc[UR4][R4.64], R3 ;  /* 0x0000000304007986 */ /* 0x008fe2000c101904 */
[----:B------:R-:W-:Y:S05]  /*07c0*/  EXIT ;  /* 0x000000000000794d */ /* 0x000fea0003800000 */
.L_x_10:
[----:B------:R-:W-:-:S00]  /*07d0*/  BRA `(.L_x_10) ;  /* 0xfffffffc00fc7947 */ /* 0x000fc0000383ffff */
[----:B------:R-:W-:-:S00]  /*07e0*/  NOP ;  /* 0x0000000000007918 */ /* 0x000fc00000000000 */
        /* <DEDUP_REMOVED lines=9> */
.L_x_92:


//--------------------- .text._Z18reduceUnrollWarps8PfS_i --------------------------
	.section	.text._Z18reduceUnrollWarps8PfS_i,"ax",@progbits
	.align	128
        .global         _Z18reduceUnrollWarps8PfS_i
        .type           _Z18reduceUnrollWarps8PfS_i,@function
        .size           _Z18reduceUnrollWarps8PfS_i,(.L_x_93 - _Z18reduceUnrollWarps8PfS_i)
        .other          _Z18reduceUnrollWarps8PfS_i,@"STO_CUDA_ENTRY STV_DEFAULT"
_Z18reduceUnrollWarps8PfS_i:
.text._Z18reduceUnrollWarps8PfS_i:
[----:B------:R-:W-:Y:S01]  /*0000*/  LDC R1, c[0x0][0x37c] ;  /* 0x0000df00ff017b82 */ /* 0x000fe20000000800 */
[----:B------:R-:W0:Y:S01]  /*0010*/  S2R R0, SR_CTAID.X ;  /* 0x0000000000007919 */ /* 0x000e220000002500 */
[----:B------:R-:W1:Y:S01]  /*0020*/  LDCU UR4, c[0x0][0x360] ;  /* 0x00006c00ff0477ac */ /* 0x000e620008000800 */
[----:B------:R-:W2:Y:S01]  /*0030*/  S2R R14, SR_TID.X ;  /* 0x00000000000e7919 */ /* 0x000ea20000002100 */
[----:B------:R-:W3:Y:S01]  /*0040*/  LDCU UR5, c[0x0][0x390] ;  /* 0x00007200ff0577ac */ /* 0x000ee20008000800 */
[----:B-1----:R-:W-:Y:S01]  /*0050*/  MOV R15, UR4 ;  /* 0x00000004000f7c02 */ /* 0x002fe20008000f00 */
[----:B0-----:R-:W-:-:S05]  /*0060*/  IMAD R17, R0, UR4, RZ ;  /* 0x0000000400117c24 */ /* 0x001fca000f8e02ff */
[----:B------:R-:W-:-:S04]  /*0070*/  SHF.L.U32 R17, R17, 0x3, RZ ;  /* 0x0000000311117819 */ /* 0x000fc800000006ff */
[----:B--2---:R-:W-:-:S04]  /*0080*/  IADD3 R4, PT, PT, R17, R14, RZ ;  /* 0x0000000e11047210 */ /* 0x004fc80007ffe0ff */
[----:B---3--:R-:W-:-:S13]  /*0090*/  ISETP.GE.AND P0, PT, R4, UR5, PT ;  /* 0x0000000504007c0c */ /* 0x008fda000bf06270 */
[----:B------:R-:W-:Y:S05]  /*00a0*/  @P0 EXIT ;  /* 0x000000000000094d */ /* 0x000fea0003800000 */
[----:B------:R-:W0:Y:S01]  /*00b0*/  LDC.64 R2, c[0x0][0x380] ;  /* 0x0000e000ff027b82 */ /* 0x000e220000000a00 */
[----:B------:R-:W-:Y:S01]  /*00c0*/  IMAD R16, R15, 0x7, R4 ;  /* 0x000000070f107824 */ /* 0x000fe200078e0204 */
[----:B------:R-:W-:Y:S04]  /*00d0*/  BSSY.RECONVERGENT B0, `(.L_x_11) ;  /* 0x0000023000007945 */ /* 0x000fe80003800200 */
[----:B------:R-:W-:Y:S01]  /*00e0*/  ISETP.GE.U32.AND P0, PT, R16, UR5, PT ;  /* 0x0000000510007c0c */ /* 0x000fe2000bf06070 */
[----:B------:R-:W1:-:S12]  /*00f0*/  LDCU.64 UR4, c[0x0][0x358] ;  /* 0x00006b00ff0477ac */ /* 0x000e580008000a00 */
[----:B------:R-:W-:Y:S05]  /*0100*/  @P0 BRA `(.L_x_12) ;  /* 0x00000000007c0947 */ /* 0x000fea0003800000 */
[----:B------:R-:W2:Y:S01]  /*0110*/  LDC.64 R6, c[0x0][0x380] ;  /* 0x0000e000ff067b82 */ /* 0x000ea20000000a00 */
[----:B------:R-:W-:-:S05]  /*0120*/  IMAD R5, R15, -0x6, R16 ;  /* 0xfffffffa0f057824 */ /* 0x000fca00078e0210 */
[----:B------:R-:W-:-:S04]  /*0130*/  IADD3 R22, PT, PT, R15, R5, RZ ;  /* 0x000000050f167210 */ /* 0x000fc80007ffe0ff */
[----:B------:R-:W-:-:S04]  /*0140*/  IADD3 R20, PT, PT, R15, R22, RZ ;  /* 0x000000160f147210 */ /* 0x000fc80007ffe0ff */
[----:B------:R-:W-:Y:S01]  /*0150*/  IADD3 R8, PT, PT, R15, R20, RZ ;  /* 0x000000140f087210 */ /* 0x000fe20007ffe0ff */
[----:B--2---:R-:W-:-:S04]  /*0160*/  IMAD.WIDE.U32 R10, R5, 0x4, R6 ;  /* 0x00000004050a7825 */ /* 0x004fc800078e0006 */
[--C-:B------:R-:W-:Y:S01]  /*0170*/  IMAD.WIDE R4, R4, 0x4, R6.reuse ;  /* 0x0000000404047825 */ /* 0x100fe200078e0206 */
[----:B-1----:R1:W2:Y:S03]  /*0180*/  LDG.E R18, desc[UR4][R10.64] ;  /* 0x000000040a127981 */ /* 0x0022a6000c1e1900 */
[--C-:B------:R-:W-:Y:S01]  /*0190*/  IMAD.WIDE.U32 R22, R22, 0x4, R6.reuse ;  /* 0x0000000416167825 */ /* 0x100fe200078e0006 */
[----:B------:R-:W2:Y:S03]  /*01a0*/  LDG.E R19, desc[UR4][R4.64] ;  /* 0x0000000404137981 */ /* 0x000ea6000c1e1900 */
[--C-:B------:R-:W-:Y:S01]  /*01b0*/  IMAD.WIDE.U32 R20, R20, 0x4, R6.reuse ;  /* 0x0000000414147825 */ /* 0x100fe200078e0006 */
[C---:B------:R-:W-:Y:S01]  /*01c0*/  IADD3 R12, PT, PT, R15.reuse, R8, RZ ;  /* 0x000000080f0c7210 */ /* 0x040fe20007ffe0ff */
[----:B------:R-:W3:Y:S02]  /*01d0*/  LDG.E R22, desc[UR4][R22.64] ;  /* 0x0000000416167981 */ /* 0x000ee4000c1e1900 */
[--C-:B------:R-:W-:Y:S01]  /*01e0*/  IMAD.WIDE.U32 R8, R8, 0x4, R6.reuse ;  /* 0x0000000408087825 */ /* 0x100fe200078e0006 */
[----:B------:R-:W-:Y:S01]  /*01f0*/  IADD3 R13, PT, PT, R15, R12, RZ ;  /* 0x0000000c0f0d7210 */ /* 0x000fe20007ffe0ff */
[----:B------:R-:W4:Y:S02]  /*0200*/  LDG.E R20, desc[UR4][R20.64] ;  /* 0x0000000414147981 */ /* 0x000f24000c1e1900 */
[----:B-1----:R-:W-:-:S02]  /*0210*/  IMAD.WIDE.U32 R10, R12, 0x4, R6 ;  /* 0x000000040c0a7825 */ /* 0x002fc400078e0006 */
[----:B------:R-:W5:Y:S02]  /*0220*/  LDG.E R8, desc[UR4][R8.64] ;  /* 0x0000000408087981 */ /* 0x000f64000c1e1900 */
[--C-:B------:R-:W-:Y:S02]  /*0230*/  IMAD.WIDE.U32 R12, R13, 0x4, R6.reuse ;  /* 0x000000040d0c7825 */ /* 0x100fe400078e0006 */
        /* <DEDUP_REMOVED lines=12> */
.L_x_12:
[----:B-1----:R-:W-:Y:S05]  /*0300*/  BSYNC.RECONVERGENT B0 ;  /* 0x0000000000007941 */ /* 0x002fea0003800200 */
.L_x_11:
[----:B------:R-:W-:Y:S01]  /*0310*/  BAR.SYNC.DEFER_BLOCKING 0x0 ;  /* 0x0000000000007b1d */ /* 0x000fe20000010000 */
[----:B------:R-:W-:Y:S02]  /*0320*/  ISETP.GE.U32.AND P0, PT, R15, 0x42, PT ;  /* 0x000000420f00780c */ /* 0x000fe40003f06070 */
[----:B0-----:R-:W-:-:S04]  /*0330*/  LEA R2, P1, R17, R2, 0x2 ;  /* 0x0000000211027211 */ /* 0x001fc800078210ff */
[----:B------:R-:W-:-:S03]  /*0340*/  LEA.HI.X R3, R17, R3, RZ, 0x2, P1 ;  /* 0x0000000311037211 */ /* 0x000fc600008f14ff */
[----:B--2---:R-:W-:-:S04]  /*0350*/  IMAD.WIDE.U32 R4, R14, 0x4, R2 ;  /* 0x000000040e047825 */ /* 0x004fc800078e0002 */
[----:B------:R-:W-:Y:S05]  /*0360*/  @!P0 BRA `(.L_x_13) ;  /* 0x0000000000388947 */ /* 0x000fea0003800000 */
.L_x_16:
[----:B------:R-:W-:Y:S01]  /*0370*/  SHF.R.U32.HI R11, RZ, 0x1, R15 ;  /* 0x00000001ff0b7819 */ /* 0x000fe2000001160f */
[----:B------:R-:W-:Y:S03]  /*0380*/  BSSY.RECONVERGENT B0, `(.L_x_14) ;  /* 0x0000008000007945 */ /* 0x000fe60003800200 */
[----:B------:R-:W-:-:S13]  /*0390*/  ISETP.GE.U32.AND P0, PT, R14, R11, PT ;  /* 0x0000000b0e00720c */ /* 0x000fda0003f06070 */
[----:B0-----:R-:W-:Y:S05]  /*03a0*/  @P0 BRA `(.L_x_15) ;  /* 0x0000000000140947 */ /* 0x001fea0003800000 */
[----:B------:R-:W-:Y:S01]  /*03b0*/  IMAD.WIDE.U32 R6, R11, 0x4, R4 ;  /* 0x000000040b067825 */ /* 0x000fe200078e0004 */
[----:B------:R-:W2:Y:S05]  /*03c0*/  LDG.E R9, desc[UR4][R4.64] ;  /* 0x0000000404097981 */ /* 0x000eaa000c1e1900 */
[----:B------:R-:W2:Y:S02]  /*03d0*/  LDG.E R6, desc[UR4][R6.64] ;  /* 0x0000000406067981 */ /* 0x000ea4000c1e1900 */
[----:B--2---:R-:W-:-:S05]  /*03e0*/  FADD R9, R6, R9 ;  /* 0x0000000906097221 */ /* 0x004fca0000000000 */
[----:B------:R0:W-:Y:S02]  /*03f0*/  STG.E desc[UR4][R4.64], R9 ;  /* 0x0000000904007986 */ /* 0x0001e4000c101904 */
.L_x_15:
[----:B------:R-:W-:Y:S05]  /*0400*/  BSYNC.RECONVERGENT B0 ;  /* 0x0000000000007941 */ /* 0x000fea0003800200 */
.L_x_14:
[----:B------:R-:W-:Y:S01]  /*0410*/  BAR.SYNC.DEFER_BLOCKING 0x0 ;  /* 0x0000000000007b1d */ /* 0x000fe20000010000 */
[----:B------:R-:W-:Y:S02]  /*0420*/  ISETP.GT.U32.AND P0, PT, R15, 0x83, PT ;  /* 0x000000830f00780c */ /* 0x000fe40003f04070 */
[----:B------:R-:W-:-:S11]  /*0430*/  MOV R15, R11 ;  /* 0x0000000b000f7202 */ /* 0x000fd60000000f00 */
[----:B------:R-:W-:Y:S05]  /*0440*/  @P0 BRA `(.L_x_16) ;  /* 0xfffffffc00c80947 */ /* 0x000fea000383ffff */
.L_x_13:
[----:B------:R-:W-:-:S13]  /*0450*/  ISETP.GT.U32.AND P0, PT, R14, 0x1f, PT ;  /* 0x0000001f0e00780c */ /* 0x000fda0003f04070 */
[----:B------:R-:W-:Y:S05]  /*0460*/  @P0 EXIT ;  /* 0x000000000000094d */ /* 0x000fea0003800000 */
[----:B------:R-:W2:Y:S04]  /*0470*/  LDG.E.STRONG.SYS R6, desc[UR4][R4.64+0x80] ;  /* 0x0000800404067981 */ /* 0x000ea8000c1f5900 */
[----:B------:R-:W2:Y:S02]  /*0480*/  LDG.E.STRONG.SYS R7, desc[UR4][R4.64] ;  /* 0x0000000404077981 */ /* 0x000ea4000c1f5900 */
[----:B--2---:R-:W-:-:S05]  /*0490*/  FADD R7, R6, R7 ;  /* 0x0000000706077221 */ /* 0x004fca0000000000 */
[----:B------:R1:W-:Y:S04]  /*04a0*/  STG.E.STRONG.SYS desc[UR4][R4.64], R7 ;  /* 0x0000000704007986 */ /* 0x0003e8000c115904 */
[----:B------:R-:W2:Y:S04]  /*04b0*/  LDG.E.STRONG.SYS R6, desc[UR4][R4.64+0x40] ;  /* 0x0000400404067981 */ /* 0x000ea8000c1f5900 */
[----:B0-----:R-:W2:Y:S02]  /*04c0*/  LDG.E.STRONG.SYS R9, desc[UR4][R4.64] ;  /* 0x0000000404097981 */ /* 0x001ea4000c1f5900 */
        /* <DEDUP_REMOVED lines=11> */
[----:B-1----:R-:W3:Y:S02]  /*0580*/  LDG.E.STRONG.SYS R7, desc[UR4][R4.64] ;  /* 0x0000000404077981 */ /* 0x002ee4000c1f5900 */
[----:B---3--:R-:W-:-:S05]  /*0590*/  FADD R7, R6, R7 ;  /* 0x0000000706077221 */ /* 0x008fca0000000000 */
[----:B------:R2:W-:Y:S04]  /*05a0*/  STG.E.STRONG.SYS desc[UR4][R4.64], R7 ;  /* 0x0000000704007986 */ /* 0x0005e8000c115904 */
[----:B------:R-:W3:Y:S04]  /*05b0*/  LDG.E.STRONG.SYS R6, desc[UR4][R4.64+0x4] ;  /* 0x0000040404067981 */ /* 0x000ee8000c1f5900 */
[----:B0-----:R-:W3:Y:S01]  /*05c0*/  LDG.E.STRONG.SYS R9, desc[UR4][R4.64] ;  /* 0x0000000404097981 */ /* 0x001ee2000c1f5900 */
        /* <DEDUP_REMOVED lines=9> */
.L_x_17:
        /* <DEDUP_REMOVED lines=10> */
.L_x_93:


//--------------------- .text._Z17reduceUnrolling16PfS_i --------------------------
	.section	.text._Z17reduceUnrolling16PfS_i,"ax",@progbits
	.align	128
        .global         _Z17reduceUnrolling16PfS_i
        .type           _Z17reduceUnrolling16PfS_i,@function
        .size           _Z17reduceUnrolling16PfS_i,(.L_x_94 - _Z17reduceUnrolling16PfS_i)
        .other          _Z17reduceUnrolling16PfS_i,@"STO_CUDA_ENTRY STV_DEFAULT"
_Z17reduceUnrolling16PfS_i:
.text._Z17reduceUnrolling16PfS_i:
        /* <DEDUP_REMOVED lines=18> */
[----:B------:R-:W-:-:S04]  /*0120*/  IMAD R7, R4, -0xe, R5 ;  /* 0xfffffff204077824 */ /* 0x000fc800078e0205 */
[----:B--2---:R-:W-:-:S04]  /*0130*/  IMAD.WIDE.U32 R24, R7, 0x4, R14 ;  /* 0x0000000407187825 */ /* 0x004fc800078e000e */
[----:B------:R-:W-:Y:S02]  /*0140*/  IMAD.WIDE R12, R13, 0x4, R14 ;  /* 0x000000040d0c7825 */ /* 0x000fe400078e020e */
[----:B-1----:R1:W2:Y:S04]  /*0150*/  LDG.E R24, desc[UR4][R24.64] ;  /* 0x0000000418187981 */ /* 0x0022a8000c1e1900 */
[----:B------:R-:W2:Y:S01]  /*0160*/  LDG.E R29, desc[UR4][R12.64] ;  /* 0x000000040c1d7981 */ /* 0x000ea2000c1e1900 */
[----:B------:R-:W-:-:S04]  /*0170*/  IADD3 R7, PT, PT, R4, R7, RZ ;  /* 0x0000000704077210 */ /* 0x000fc80007ffe0ff */
[----:B------:R-:W-:Y:S01]  /*0180*/  IADD3 R9, PT, PT, R4, R7, RZ ;  /* 0x0000000704097210 */ /* 0x000fe20007ffe0ff */
[----:B------:R-:W-:-:S03]  /*0190*/  IMAD.WIDE.U32 R6, R7, 0x4, R14 ;  /* 0x0000000407067825 */ /* 0x000fc600078e000e */
[C---:B------:R-:W-:Y:S01]  /*01a0*/  IADD3 R21, PT, PT, R4.reuse, R9, RZ ;  /* 0x0000000904157210 */ /* 0x040fe20007ffe0ff */
[--C-:B------:R-:W-:Y:S01]  /*01b0*/  IMAD.WIDE.U32 R8, R9, 0x4, R14.reuse ;  /* 0x0000000409087825 */ /* 0x100fe200078e000e */
[----:B------:R3:W4:Y:S02]  /*01c0*/  LDG.E R27, desc[UR4][R6.64] ;  /* 0x00000004061b7981 */ /* 0x000724000c1e1900 */
[C---:B------:R-:W-:Y:S01]  /*01d0*/  IADD3 R17, PT, PT, R4.reuse, R21, RZ ;  /* 0x0000001504117210 */ /* 0x040fe20007ffe0ff */
[--C-:B------:R-:W-:Y:S01]  /*01e0*/  IMAD.WIDE.U32 R20, R21, 0x4, R14.reuse ;  /* 0x0000000415147825 */ /* 0x100fe200078e000e */
[----:B------:R-:W5:Y:S02]  /*01f0*/  LDG.E R26, desc[UR4][R8.64] ;  /* 0x00000004081a7981 */ /* 0x000f64000c1e1900 */
[C---:B------:R-:W-:Y:S01]  /*0200*/  IADD3 R19, PT, PT, R4.reuse, R17, RZ ;  /* 0x0000001104137210 */ /* 0x040fe20007ffe0ff */
[--C-:B------:R-:W-:Y:S02]  /*0210*/  IMAD.WIDE.U32 R16, R17, 0x4, R14.reuse ;  /* 0x0000000411107825 */ /* 0x100fe400078e000e */
[----:B------:R-:W5:Y:S01]  /*0220*/  LDG.E R21, desc[UR4][R20.64] ;  /* 0x0000000414157981 */ /* 0x000f62000c1e1900 */
[----:B------:R-:W-:Y:S01]  /*0230*/  IADD3 R23, PT, PT, R4, R19, RZ ;  /* 0x0000001304177210 */ /* 0x000fe20007ffe0ff */
[----:B------:R-:W-:-:S03]  /*0240*/  IMAD.WIDE.U32 R18, R19, 0x4, R14 ;  /* 0x0000000413127825 */ /* 0x000fc600078e000e */
[C---:B-1----:R-:W-:Y:S01]  /*0250*/  IADD3 R25, PT, PT, R4.reuse, R23, RZ ;  /* 0x0000001704197210 */ /* 0x042fe20007ffe0ff */
[--C-:B------:R-:W-:Y:S01]  /*0260*/  IMAD.WIDE.U32 R22, R23, 0x4, R14.reuse ;  /* 0x0000000417167825 */ /* 0x100fe200078e000e */
[----:B------:R-:W5:Y:S04]  /*0270*/  LDG.E R9, desc[UR4][R18.64] ;  /* 0x0000000412097981 */ /* 0x000f68000c1e1900 */
[----:B------:R1:W5:Y:S01]  /*0280*/  LDG.E R20, desc[UR4][R16.64] ;  /* 0x0000000410147981 */ /* 0x000362000c1e1900 */
[C---:B------:R-:W-:Y:S01]  /*0290*/  IADD3 R28, PT, PT, R4.reuse, R25, RZ ;  /* 0x00000019041c7210 */ /* 0x040fe20007ffe0ff */
[----:B---3--:R-:W-:Y:S02]  /*02a0*/  IMAD.WIDE.U32 R6, R25, 0x4, R14 ;  /* 0x0000000419067825 */ /* 0x008fe400078e000e */
[----:B------:R-:W3:Y:S01]  /*02b0*/  LDG.E R8, desc[UR4][R22.64] ;  /* 0x0000000416087981 */ /* 0x000ee2000c1e1900 */
[----:B------:R-:W-:-:S03]  /*02c0*/  IADD3 R25, PT, PT, R4, R28, RZ ;  /* 0x0000001c04197210 */ /* 0x000fc60007ffe0ff */
[----:B------:R-:W3:Y:S01]  /*02d0*/  LDG.E R7, desc[UR4][R6.64] ;  /* 0x0000000406077981 */ /* 0x000ee2000c1e1900 */
[----:B-1----:R-:W-:Y:S01]  /*02e0*/  IMAD.WIDE.U32 R16, R28, 0x4, R14 ;  /* 0x000000041c107825 */ /* 0x002fe200078e000e */
[----:B------:R-:W-:-:S04]  /*02f0*/  IADD3 R28, PT, PT, R4, R25, RZ ;  /* 0x00000019041c7210 */ /* 0x000fc80007ffe0ff */
[----:B------:R1:W3:Y:S01]  /*0300*/  LDG.E R6, desc[UR4][R16.64] ;  /* 0x0000000410067981 */ /* 0x0002e2000c1e1900 */
[----:B------:R-:W-:-:S06]  /*0310*/  IMAD.WIDE.U32 R18, R28, 0x4, R14 ;  /* 0x000000041c127825 */ /* 0x000fcc00078e000e */
[----:B------:R2:W3:Y:S01]  /*0320*/  LDG.E R18, desc[UR4][R18.64] ;  /* 0x0000000412127981 */ /* 0x0004e2000c1e1900 */
[----:B-1----:R-:W-:Y:S01]  /*0330*/  IMAD.WIDE.U32 R16, R25, 0x4, R14 ;  /* 0x0000000419107825 */ /* 0x002fe200078e000e */
[----:B------:R-:W-:-:S05]  /*0340*/  IADD3 R25, PT, PT, R4, R28, RZ ;  /* 0x0000001c04197210 */ /* 0x000fca0007ffe0ff */
[----:B------:R-:W3:Y:S01]  /*0350*/  LDG.E R16, desc[UR4][R16.64] ;  /* 0x0000000410107981 */ /* 0x000ee2000c1e1900 */
[----:B------:R-:W-:Y:S01]  /*0360*/  IMAD.WIDE.U32 R22, R25, 0x4, R14 ;  /* 0x0000000419167825 */ /* 0x000fe200078e000e */
[----:B------:R-:W-:-:S05]  /*0370*/  IADD3 R25, PT, PT, R4, R25, RZ ;  /* 0x0000001904197210 */ /* 0x000fca0007ffe0ff */
[----:B------:R-:W3:Y:S01]  /*0380*/  LDG.E R22, desc[UR4][R22.64] ;  /* 0x0000000416167981 */ /* 0x000ee2000c1e1900 */
[----:B--2---:R-:W-:Y:S01]  /*0390*/  FADD R19, R29, R24 ;  /* 0x000000181d137221 */ /* 0x004fe20000000000 */
[----:B------:R-:W-:Y:S01]  /*03a0*/  IADD3 R24, PT, PT, R4, R25, RZ ;  /* 0x0000001904187210 */ /* 0x000fe20007ffe0ff */
[----:B------:R-:W-:-:S04]  /*03b0*/  IMAD.WIDE.U32 R28, R25, 0x4, R14 ;  /* 0x00000004191c7825 */ /* 0x000fc800078e000e */
[--C-:B------:R-:W-:Y:S02]  /*03c0*/  IMAD.WIDE.U32 R24, R24, 0x4, R14.reuse ;  /* 0x0000000418187825 */ /* 0x100fe400078e000e */
[----:B------:R-:W2:Y:S02]  /*03d0*/  LDG.E R28, desc[UR4][R28.64] ;  /* 0x000000041c1c7981 */ /* 0x000ea4000c1e1900 */
[----:B------:R-:W-:Y:S02]  /*03e0*/  IMAD.WIDE.U32 R14, R5, 0x4, R14 ;  /* 0x00000004050e7825 */ /* 0x000fe400078e000e */
[----:B------:R-:W2:Y:S04]  /*03f0*/  LDG.E R24, desc[UR4][R24.64] ;  /* 0x0000000418187981 */ /* 0x000ea8000c1e1900 */
[----:B------:R-:W2:Y:S01]  /*0400*/  LDG.E R14, desc[UR4][R14.64] ;  /* 0x000000040e0e7981 */ /* 0x000ea2000c1e1900 */
[----:B----4-:R-:W-:-:S04]  /*0410*/  FADD R19, R27, R19 ;  /* 0x000000131b137221 */ /* 0x010fc80000000000 */
[----:B-----5:R-:W-:-:S04]  /*0420*/  FADD R26, R26, R19 ;  /* 0x000000131a1a7221 */ /* 0x020fc80000000000 */
[----:B------:R-:W-:-:S04]  /*0430*/  FADD R21, R21, R26 ;  /* 0x0000001a15157221 */ /* 0x000fc80000000000 */
[----:B------:R-:W-:-:S04]  /*0440*/  FADD R20, R20, R21 ;  /* 0x0000001514147221 */ /* 0x000fc80000000000 */
[----:B------:R-:W-:-:S04]  /*0450*/  FADD R9, R9, R20 ;  /* 0x0000001409097221 */ /* 0x000fc80000000000 */
[----:B---3--:R-:W-:-:S04]  /*0460*/  FADD R8, R8, R9 ;  /* 0x0000000908087221 */ /* 0x008fc80000000000 */
[----:B------:R-:W-:-:S04]  /*0470*/  FADD R7, R7, R8 ;  /* 0x0000000807077221 */ /* 0x000fc80000000000 */
[----:B------:R-:W-:-:S04]  /*0480*/  FADD R7, R6, R7 ;  /* 0x0000000706077221 */ /* 0x000fc80000000000 */
[----:B------:R-:W-:-:S04]  /*0490*/  FADD R7, R16, R7 ;  /* 0x0000000710077221 */ /* 0x000fc80000000000 */
[----:B------:R-:W-:-:S04]  /*04a0*/  FADD R7, R18, R7 ;  /* 0x0000000712077221 */ /* 0x000fc80000000000 */
[----:B------:R-:W-:-:S04]  /*04b0*/  FADD R7, R22, R7 ;  /* 0x0000000716077221 */ /* 0x000fc80000000000 */
[----:B--2---:R-:W-:-:S04]  /*04c0*/  FADD R7, R28, R7 ;  /* 0x000000071c077221 */ /* 0x004fc80000000000 */
[----:B------:R-:W-:-:S04]  /*04d0*/  FADD R7, R24, R7 ;  /* 0x0000000718077221 */ /* 0x000fc80000000000 */
[----:B------:R-:W-:-:S05]  /*04e0*/  FADD R7, R14, R7 ;  /* 0x000000070e077221 */ /* 0x000fca0000000000 */
[----:B------:R2:W-:Y:S02]  /*04f0*/  STG.E desc[UR4][R12.64], R7 ;  /* 0x000000070c007986 */ /* 0x0005e4000c101904 */
.L_x_19:
[----:B-1----:R-:W-:Y:S05]  /*0500*/  BSYNC.RECONVERGENT B0 ;  /* 0x0000000000007941 */ /* 0x002fea0003800200 */
.L_x_18:
[----:B------:R-:W-:Y:S01]  /*0510*/  BAR.SYNC.DEFER_BLOCKING 0x0 ;  /* 0x0000000000007b1d */ /* 0x000fe20000010000 */
[----:B------:R-:W-:Y:S02]  /*0520*/  ISETP.GE.U32.AND P0, PT, R4, 0x2, PT ;  /* 0x000000020400780c */ /* 0x000fe40003f06070 */
[----:B0-----:R-:W-:-:S04]  /*0530*/  LEA R10, P1, R3, R10, 0x2 ;  /* 0x0000000a030a7211 */ /* 0x001fc800078210ff */
[----:B------:R-:W-:-:S07]  /*0540*/  LEA.HI.X R11, R3, R11, RZ, 0x2, P1 ;  /* 0x0000000b030b7211 */ /* 0x000fce00008f14ff */
[----:B------:R-:W-:Y:S05]  /*0550*/  @!P0 BRA `(.L_x_20) ;  /* 0x00000000003c8947 */ /* 0x000fea0003800000 */
[----:B--2---:R-:W-:-:S07]  /*0560*/  IMAD.WIDE.U32 R6, R2, 0x4, R10 ;  /* 0x0000000402067825 */ /* 0x004fce00078e000a */
.L_x_23:
        /* <DEDUP_REMOVED lines=9> */
.L_x_22:
[----:B------:R-:W-:Y:S05]  /*0600*/  BSYNC.RECONVERGENT B0 ;  /* 0x0000000000007941 */ /* 0x000fea0003800200 */
.L_x_21:
[----:B------:R-:W-:Y:S01]  /*0610*/  BAR.SYNC.DEFER_BLOCKING 0x0 ;  /* 0x0000000000007b1d */ /* 0x000fe20000010000 */
[----:B------:R-:W-:Y:S02]  /*0620*/  ISETP.GT.U32.AND P0, PT, R4, 0x3, PT ;  /* 0x000000030400780c */ /* 0x000fe40003f04070 */
[----:B------:R-:W-:-:S11]  /*0630*/  MOV R4, R5 ;  /* 0x0000000500047202 */ /* 0x000fd60000000f00 */
[----:B------:R-:W-:Y:S05]  /*0640*/  @P0 BRA `(.L_x_23) ;  /* 0xfffffffc00c80947 */ /* 0x000fea000383ffff */
.L_x_20:
[----:B------:R-:W-:-:S13]  /*0650*/  ISETP.NE.AND P0, PT, R2, RZ, PT ;  /* 0x000000ff0200720c */ /* 0x000fda0003f05270 */
[----:B------:R-:W-:Y:S05]  /*0660*/  @P0 EXIT ;  /* 0x000000000000094d */ /* 0x000fea0003800000 */
[----:B------:R-:W3:Y:S01]  /*0670*/  LDG.E R11, desc[UR4][R10.64] ;  /* 0x000000040a0b7981 */ /* 0x000ee2000c1e1900 */
[----:B0-----:R-:W0:Y:S02]  /*0680*/  LDC.64 R2, c[0x0][0x388] ;  /* 0x0000e200ff027b82 */ /* 0x001e240000000a00 */
[----:B0-----:R-:W-:-:S05]  /*0690*/  IMAD.WIDE.U32 R2, R0, 0x4, R2 ;  /* 0x0000000400027825 */ /* 0x001fca00078e0002 */
[----:B---3--:R-:W-:Y:S01]  /*06a0*/  STG.E desc[UR4][R2.64], R11 ;  /* 0x0000000b02007986 */ /* 0x008fe2000c101904 */
[----:B------:R-:W-:Y:S05]  /*06b0*/  EXIT ;  /* 0x000000000000794d */ /* 0x000fea0003800000 */
.L_x_24:
        /* <DEDUP_REMOVED lines=12> */
.L_x_94:


//--------------------- .text._Z16reduceUnrolling8PfS_i --------------------------
	.section	.text._Z16reduceUnrolling8PfS_i,"ax",@progbits
	.align	128
        .global         _Z16reduceUnrolling8PfS_i
        .type           _Z16reduceUnrolling8PfS_i,@function
        .size           _Z16reduceUnrolling8PfS_i,(.L_x_95 - _Z16reduceUnrolling8PfS_i)
        .other          _Z16reduceUnrolling8PfS_i,@"STO_CUDA_ENTRY STV_DEFAULT"
_Z16reduceUnrolling8PfS_i:
.text._Z16reduceUnrolling8PfS_i:
        /* <DEDUP_REMOVED lines=19> */
[----:B--2---:R-:W-:Y:S01]  /*0130*/  IMAD.WIDE.U32 R10, R9, 0x4, R6 ;  /* 0x00000004090a7825 */ /* 0x004fe200078e0006 */
[----:B------:R-:W-:-:S03]  /*0140*/  IADD3 R9, PT, PT, R14, R9, RZ ;  /* 0x000000090e097210 */ /* 0x000fc60007ffe0ff */
[--C-:B------:R-:W-:Y:S01]  /*0150*/  IMAD.WIDE R4, R5, 0x4, R6.reuse ;  /* 0x0000000405047825 */ /* 0x100fe200078e0206 */
[C---:B------:R-:W-:Y:S01]  /*0160*/  IADD3 R21, PT, PT, R14.reuse, R9, RZ ;  /* 0x000000090e157210 */ /* 0x040fe20007ffe0ff */
[----:B-1----:R1:W2:Y:S02]  /*0170*/  LDG.E R18, desc[UR4][R10.64] ;  /* 0x000000040a127981 */ /* 0x0022a4000c1e1900 */
[--C-:B------:R-:W-:Y:S01]  /*0180*/  IMAD.WIDE.U32 R22, R9, 0x4, R6.reuse ;  /* 0x0000000409167825 */ /* 0x100fe200078e0006 */
[C---:B------:R-:W-:Y:S01]  /*0190*/  IADD3 R9, PT, PT, R14.reuse, R21, RZ ;  /* 0x000000150e097210 */ /* 0x040fe20007ffe0ff */
[----:B------:R-:W2:Y:S02]  /*01a0*/  LDG.E R19, desc[UR4][R4.64] ;  /* 0x0000000404137981 */ /* 0x000ea4000c1e1900 */
        /* <DEDUP_REMOVED lines=21> */
.L_x_26:
[----:B-1----:R-:W-:Y:S05]  /*0300*/  BSYNC.RECONVERGENT B0 ;  /* 0x0000000000007941 */ /* 0x002fea0003800200 */
.L_x_25:
[----:B------:R-:W-:Y:S01]  /*0310*/  BAR.SYNC.DEFER_BLOCKING 0x0 ;  /* 0x0000000000007b1d */ /* 0x000fe20000010000 */
[----:B------:R-:W-:Y:S02]  /*0320*/  ISETP.GE.U32.AND P0, PT, R14, 0x2, PT ;  /* 0x000000020e00780c */ /* 0x000fe40003f06070 */
[----:B0-----:R-:W-:-:S04]  /*0330*/  LEA R2, P1, R0, R2, 0x2 ;  /* 0x0000000200027211 */ /* 0x001fc800078210ff */
[----:B------:R-:W-:-:S07]  /*0340*/  LEA.HI.X R3, R0, R3, RZ, 0x2, P1 ;  /* 0x0000000300037211 */ /* 0x000fce00008f14ff */
[----:B------:R-:W-:Y:S05]  /*0350*/  @!P0 BRA `(.L_x_27) ;  /* 0x00000000003c8947 */ /* 0x000fea0003800000 */
[----:B--2---:R-:W-:-:S07]  /*0360*/  IMAD.WIDE.U32 R4, R15, 0x4, R2 ;  /* 0x000000040f047825 */ /* 0x004fce00078e0002 */
.L_x_30:
        /* <DEDUP_REMOVED lines=9> */
.L_x_29:
[----:B------:R-:W-:Y:S05]  /*0400*/  BSYNC.RECONVERGENT B0 ;  /* 0x0000000000007941 */ /* 0x000fea0003800200 */
.L_x_28:
[----:B------:R-:W-:Y:S01]  /*0410*/  BAR.SYNC.DEFER_BLOCKING 0x0 ;  /* 0x0000000000007b1d */ /* 0x000fe20000010000 */
[----:B------:R-:W-:Y:S02]  /*0420*/  ISETP.GT.U32.AND P0, PT, R14, 0x3, PT ;  /* 0x000000030e00780c */ /* 0x000fe40003f04070 */
[----:B------:R-:W-:-:S11]  /*0430*/  MOV R14, R0 ;  /* 0x00000000000e7202 */ /* 0x000fd60000000f00 */
[----:B------:R-:W-:Y:S05]  /*0440*/  @P0 BRA `(.L_x_30) ;  /* 0xfffffffc00c80947 */ /* 0x000fea000383ffff */
.L_x_27:
[----:B------:R-:W-:-:S13]  /*0450*/  ISETP.NE.AND P0, PT, R15, RZ, PT ;  /* 0x000000ff0f00720c */ /* 0x000fda0003f05270 */
[----:B------:R-:W-:Y:S05]  /*0460*/  @P0 EXIT ;  /* 0x000000000000094d */ /* 0x000fea0003800000 */
[----:B------:R-:W3:Y:S01]  /*0470*/  LDG.E R3, desc[UR4][R2.64] ;  /* 0x0000000402037981 */ /* 0x000ee2000c1e1900 */
[----:B0-2---:R-:W0:Y:S02]  /*0480*/  LDC.64 R4, c[0x0][0x388] ;  /* 0x0000e200ff047b82 */ /* 0x005e240000000a00 */
[----:B0-----:R-:W-:-:S05]  /*0490*/  IMAD.WIDE.U32 R16, R16, 0x4, R4 ;  /* 0x0000000410107825 */ /* 0x001fca00078e0004 */
[----:B---3--:R-:W-:Y:S01]  /*04a0*/  STG.E desc[UR4][R16.64], R3 ;  /* 0x0000000310007986 */ /* 0x008fe2000c101904 */
[----:B------:R-:W-:Y:S05]  /*04b0*/  EXIT ;  /* 0x000000000000794d */ /* 0x000fea0003800000 */
.L_x_31:
        /* <DEDUP_REMOVED lines=12> */
.L_x_95:


//--------------------- .text._Z16reduceUnrolling4PfS_i --------------------------
	.section	.text._Z16reduceUnrolling4PfS_i,"ax",@progbits
	.align	128
        .global         _Z16reduceUnrolling4PfS_i
        .type           _Z16reduceUnrolling4PfS_i,@function
        .size           _Z16reduceUnrolling4PfS_i,(.L_x_96 - _Z16reduceUnrolling4PfS_i)
        .other          _Z16reduceUnrolling4PfS_i,@"STO_CUDA_ENTRY STV_DEFAULT"
_Z16reduceUnrolling4PfS_i:
.text._Z16reduceUnrolling4PfS_i:
        /* <DEDUP_REMOVED lines=11> */
[----:B------:R-:W-:Y:S01]  /*00b0*/  IMAD R14, R5, 0x3, R2 ;  /* 0x00000003050e7824 */ /* 0x000fe200078e0202 */
[----:B------:R-:W0:Y:S04]  /*00c0*/  LDC.64 R16, c[0x0][0x380] ;  /* 0x0000e000ff107b82 */ /* 0x000e280000000a00 */
[----:B------:R-:W-:Y:S01]  /*00d0*/  ISETP.GE.U32.AND P0, PT, R14, UR5, PT ;  /* 0x000000050e007c0c */ /* 0x000fe2000bf06070 */
[----:B------:R-:W1:-:S12]  /*00e0*/  LDCU.64 UR4, c[0x0][0x358] ;  /* 0x00006b00ff0477ac */ /* 0x000e580008000a00 */
[----:B------:R-:W2:Y:S01]  /*00f0*/  @!P0 LDC.64 R10, c[0x0][0x380] ;  /* 0x0000e000ff0a8b82 */ /* 0x000ea20000000a00 */
[----:B------:R-:W-:-:S05]  /*0100*/  @!P0 IMAD R3, R5, -0x2, R14 ;  /* 0xfffffffe05038824 */ /* 0x000fca00078e020e */
[----:B------:R-:W-:Y:S01]  /*0110*/  @!P0 IADD3 R9, PT, PT, R5, R3, RZ ;  /* 0x0000000305098210 */ /* 0x000fe20007ffe0ff */
[----:B--2---:R-:W-:-:S04]  /*0120*/  @!P0 IMAD.WIDE.U32 R6, R3, 0x4, R10 ;  /* 0x0000000403068825 */ /* 0x004fc800078e000a */
[--C-:B------:R-:W-:Y:S02]  /*0130*/  @!P0 IMAD.WIDE R2, R2, 0x4, R10.reuse ;  /* 0x0000000402028825 */ /* 0x100fe400078e020a */
[----:B-1----:R0:W2:Y:S02]  /*0140*/  @!P0 LDG.E R7, desc[UR4][R6.64] ;  /* 0x0000000406078981 */ /* 0x0020a4000c1e1900 */
[--C-:B------:R-:W-:Y:S02]  /*0150*/  @!P0 IMAD.WIDE.U32 R8, R9, 0x4, R10.reuse ;  /* 0x0000000409088825 */ /* 0x100fe400078e000a */
[----:B------:R-:W2:Y:S02]  /*0160*/  @!P0 LDG.E R12, desc[UR4][R2.64] ;  /* 0x00000004020c8981 */ /* 0x000ea4000c1e1900 */
[----:B------:R-:W-:Y:S02]  /*0170*/  @!P0 IMAD.WIDE.U32 R10, R14, 0x4, R10 ;  /* 0x000000040e0a8825 */ /* 0x000fe400078e000a */
[----:B------:R-:W3:Y:S04]  /*0180*/  @!P0 LDG.E R8, desc[UR4][R8.64] ;  /* 0x0000000408088981 */ /* 0x000ee8000c1e1900 */
[----:B------:R-:W4:Y:S01]  /*0190*/  @!P0 LDG.E R10, desc[UR4][R10.64] ;  /* 0x000000040a0a8981 */ /* 0x000f22000c1e1900 */
[----:B0-----:R-:W-:Y:S01]  /*01a0*/  LEA R6, P1, R13, R16, 0x2 ;  /* 0x000000100d067211 */ /* 0x001fe200078210ff */
[----:B--2---:R-:W-:-:S03]  /*01b0*/  @!P0 FADD R15, R12, R7 ;  /* 0x000000070c0f8221 */ /* 0x004fc60000000000 */
[----:B------:R-:W-:Y:S01]  /*01c0*/  LEA.HI.X R7, R13, R17, RZ, 0x2, P1 ;  /* 0x000000110d077211 */ /* 0x000fe200008f14ff */
[----:B---3--:R-:W-:-:S04]  /*01d0*/  @!P0 FADD R15, R8, R15 ;  /* 0x0000000f080f8221 */ /* 0x008fc80000000000 */
[----:B----4-:R-:W-:-:S05]  /*01e0*/  @!P0 FADD R15, R10, R15 ;  /* 0x0000000f0a0f8221 */ /* 0x010fca0000000000 */
[----:B------:R0:W-:Y:S01]  /*01f0*/  @!P0 STG.E desc[UR4][R2.64], R15 ;  /* 0x0000000f02008986 */ /* 0x0001e2000c101904 */
[----:B------:R-:W-:Y:S01]  /*0200*/  BAR.SYNC.DEFER_BLOCKING 0x0 ;  /* 0x0000000000007b1d */ /* 0x000fe20000010000 */
[----:B------:R-:W-:-:S13]  /*0210*/  ISETP.GE.U32.AND P0, PT, R5, 0x2, PT ;  /* 0x000000020500780c */ /* 0x000fda0003f06070 */
[----:B0-----:R-:W-:Y:S05]  /*0220*/  @!P0 BRA `(.L_x_32) ;  /* 0x00000000003c8947 */ /* 0x001fea0003800000 */
[----:B------:R-:W-:-:S07]  /*0230*/  IMAD.WIDE.U32 R2, R4, 0x4, R6 ;  /* 0x0000000404027825 */ /* 0x000fce00078e0006 */
.L_x_35:
        /* <DEDUP_REMOVED lines=9> */
.L_x_34:
[----:B------:R-:W-:Y:S05]  /*02d0*/  BSYNC.RECONVERGENT B0 ;  /* 0x0000000000007941 */ /* 0x000fea0003800200 */
.L_x_33:
[----:B------:R-:W-:Y:S01]  /*02e0*/  BAR.SYNC.DEFER_BLOCKING 0x0 ;  /* 0x0000000000007b1d */ /* 0x000fe20000010000 */
[----:B------:R-:W-:Y:S02]  /*02f0*/  ISETP.GT.U32.AND P0, PT, R5, 0x3, PT ;  /* 0x000000030500780c */ /* 0x000fe40003f04070 */
[----:B------:R-:W-:-:S11]  /*0300*/  MOV R5, R13 ;  /* 0x0000000d00057202 */ /* 0x000fd60000000f00 */
[----:B------:R-:W-:Y:S05]  /*0310*/  @P0 BRA `(.L_x_35) ;  /* 0xfffffffc00c80947 */ /* 0x000fea000383ffff */
.L_x_32:
[----:B------:R-:W-:-:S13]  /*0320*/  ISETP.NE.AND P0, PT, R4, RZ, PT ;  /* 0x000000ff0400720c */ /* 0x000fda0003f05270 */
[----:B------:R-:W-:Y:S05]  /*0330*/  @P0 EXIT ;  /* 0x000000000000094d */ /* 0x000fea0003800000 */
[----:B------:R-:W2:Y:S01]  /*0340*/  LDG.E R7, desc[UR4][R6.64] ;  /* 0x0000000406077981 */ /* 0x000ea2000c1e1900 */
[----:B0-----:R-:W0:Y:S02]  /*0350*/  LDC.64 R2, c[0x0][0x388] ;  /* 0x0000e200ff027b82 */ /* 0x001e240000000a00 */
[----:B0-----:R-:W-:-:S05]  /*0360*/  IMAD.WIDE.U32 R2, R0, 0x4, R2 ;  /* 0x0000000400027825 */ /* 0x001fca00078e0002 */
[----:B--2---:R-:W-:Y:S01]  /*0370*/  STG.E desc[UR4][R2.64], R7 ;  /* 0x0000000702007986 */ /* 0x004fe2000c101904 */
[----:B------:R-:W-:Y:S05]  /*0380*/  EXIT ;  /* 0x000000000000794d */ /* 0x000fea0003800000 */
.L_x_36:
        /* <DEDUP_REMOVED lines=15> */
.L_x_96:


//--------------------- .text._Z16reduceUnrolling2PfS_i --------------------------
	.section	.text._Z16reduceUnrolling2PfS_i,"ax",@progbits
	.align	128
        .global         _Z16reduceUnrolling2PfS_i
        .type           _Z16reduceUnrolling2PfS_i,@function
        .size           _Z16reduceUnrolling2PfS_i,(.L_x_97 - _Z16reduceUnrolling2PfS_i)
        .other          _Z16reduceUnrolling2PfS_i,@"STO_CUDA_ENTRY STV_DEFAULT"
_Z16reduceUnrolling2PfS_i:
.text._Z16reduceUnrolling2PfS_i:
[----:B------:R-:W-:Y:S01]  /*0000*/  LDC R1, c[0x0][0x37c] ;  /* 0x0000df00ff017b82 */ /* 0x000fe20000000800 */
[----:B------:R-:W0:Y:S01]  /*0010*/  S2R R0, SR_CTAID.X ;  /* 0x0000000000007919 */ /* 0x000e220000002500 */
[----:B------:R-:W1:Y:S01]  /*0020*/  LDCU UR4, c[0x0][0x360] ;  /* 0x00006c00ff0477ac */ /* 0x000e620008000800 */
[----:B------:R-:W2:Y:S01]  /*0030*/  S2R R10, SR_TID.X ;  /* 0x00000000000a7919 */ /* 0x000ea20000002100 */
[----:B------:R-:W3:Y:S01]  /*0040*/  LDCU UR5, c[0x0][0x390] ;  /* 0x00007200ff0577ac */ /* 0x000ee20008000800 */
[----:B-1----:R-:W-:Y:S02]  /*0050*/  IMAD.U32 R8, RZ, RZ, UR4 ;  /* 0x00000004ff087e24 */ /* 0x002fe4000f8e00ff */
[----:B0-----:R-:W-:-:S04]  /*0060*/  IMAD R2, R0, UR4, RZ ;  /* 0x0000000400027c24 */ /* 0x001fc8000f8e02ff */
[----:B------:R-:W-:-:S05]  /*0070*/  IMAD.SHL.U32 R7, R2, 0x2, RZ ;  /* 0x0000000202077824 */ /* 0x000fca00078e00ff */
[----:B--2---:R-:W-:-:S04]  /*0080*/  IADD3 R9, PT, PT, R7, R10, RZ ;  /* 0x0000000a07097210 */ /* 0x004fc80007ffe0ff */
[----:B---3--:R-:W-:-:S13]  /*0090*/  ISETP.GE.AND P0, PT, R9, UR5, PT ;  /* 0x0000000509007c0c */ /* 0x008fda000bf06270 */
[----:B------:R-:W-:Y:S05]  /*00a0*/  @P0 EXIT ;  /* 0x000000000000094d */ /* 0x000fea0003800000 */
[----:B------:R-:W-:Y:S01]  /*00b0*/  IADD3 R3, PT, PT, R9, R8, RZ ;  /* 0x0000000809037210 */ /* 0x000fe20007ffe0ff */
[----:B------:R-:W0:Y:S03]  /*00c0*/  LDC.64 R12, c[0x0][0x380] ;  /* 0x0000e000ff0c7b82 */ /* 0x000e260000000a00 */
[----:B------:R-:W-:Y:S01]  /*00d0*/  ISETP.GE.U32.AND P0, PT, R3, UR5, PT ;  /* 0x0000000503007c0c */ /* 0x000fe2000bf06070 */
[----:B------:R-:W1:-:S12]  /*00e0*/  LDCU.64 UR4, c[0x0][0x358] ;  /* 0x00006b00ff0477ac */ /* 0x000e580008000a00 */
[----:B------:R-:W2:Y:S02]  /*00f0*/  @!P0 LDC.64 R4, c[0x0][0x380] ;  /* 0x0000e000ff048b82 */ /* 0x000ea40000000a00 */
[----:B--2---:R-:W-:-:S04]  /*0100*/  @!P0 IMAD.WIDE.U32 R2, R3, 0x4, R4 ;  /* 0x0000000403028825 */ /* 0x004fc800078e0004 */
[----:B------:R-:W-:Y:S02]  /*0110*/  @!P0 IMAD.WIDE R4, R9, 0x4, R4 ;  /* 0x0000000409048825 */ /* 0x000fe400078e0204 */
[----:B-1----:R-:W2:Y:S04]  /*0120*/  @!P0 LDG.E R2, desc[UR4][R2.64] ;  /* 0x0000000402028981 */ /* 0x002ea8000c1e1900 */
[----:B------:R-:W2:Y:S01]  /*0130*/  @!P0 LDG.E R9, desc[UR4][R4.64] ;  /* 0x0000000404098981 */ /* 0x000ea2000c1e1900 */
[----:B0-----:R-:W-:-:S04]  /*0140*/  LEA R6, P1, R7, R12, 0x2 ;  /* 0x0000000c07067211 */ /* 0x001fc800078210ff */
[----:B------:R-:W-:Y:S01]  /*0150*/  LEA.HI.X R7, R7, R13, RZ, 0x2, P1 ;  /* 0x0000000d07077211 */ /* 0x000fe200008f14ff */
[----:B--2---:R-:W-:-:S05]  /*0160*/  @!P0 FADD R9, R2, R9 ;  /* 0x0000000902098221 */ /* 0x004fca0000000000 */
[----:B------:R0:W-:Y:S01]  /*0170*/  @!P0 STG.E desc[UR4][R4.64], R9 ;  /* 0x0000000904008986 */ /* 0x0001e2000c101904 */
[----:B------:R-:W-:Y:S01]  /*0180*/  BAR.SYNC.DEFER_BLOCKING 0x0 ;  /* 0x0000000000007b1d */ /* 0x000fe20000010000 */
[----:B------:R-:W-:-:S13]  /*0190*/  ISETP.GE.U32.AND P0, PT, R8, 0x2, PT ;  /* 0x000000020800780c */ /* 0x000fda0003f06070 */
[----:B0-----:R-:W-:Y:S05]  /*01a0*/  @!P0 BRA `(.L_x_37) ;  /* 0x00000000003c8947 */ /* 0x001fea0003800000 */
[----:B------:R-:W-:-:S07]  /*01b0*/  IMAD.WIDE.U32 R2, R10, 0x4, R6 ;  /* 0x000000040a027825 */ /* 0x000fce00078e0006 */
.L_x_40:
        /* <DEDUP_REMOVED lines=9> */
.L_x_39:
[----:B------:R-:W-:Y:S05]  /*0250*/  BSYNC.RECONVERGENT B0 ;  /* 0x0000000000007941 */ /* 0x000fea0003800200 */
.L_x_38:
[----:B------:R-:W-:Y:S01]  /*0260*/  BAR.SYNC.DEFER_BLOCKING 0x0 ;  /* 0x0000000000007b1d */ /* 0x000fe20000010000 */
[----:B------:R-:W-:Y:S01]  /*0270*/  ISETP.GT.U32.AND P0, PT, R8, 0x3, PT ;  /* 0x000000030800780c */ /* 0x000fe20003f04070 */
[----:B------:R-:W-:-:S12]  /*0280*/  IMAD.MOV.U32 R8, RZ, RZ, R11 ;  /* 0x000000ffff087224 */ /* 0x000fd800078e000b */
[----:B------:R-:W-:Y:S05]  /*0290*/  @P0 BRA `(.L_x_40) ;  /* 0xfffffffc00c80947 */ /* 0x000fea000383ffff */
.L_x_37:
[----:B------:R-:W-:-:S13]  /*02a0*/  ISETP.NE.AND P0, PT, R10, RZ, PT ;  /* 0x000000ff0a00720c */ /* 0x000fda0003f05270 */
[----:B------:R-:W-:Y:S05]  /*02b0*/  @P0 EXIT ;  /* 0x000000000000094d */ /* 0x000fea0003800000 */
[----:B------:R-:W2:Y:S01]  /*02c0*/  LDG.E R7, desc[UR4][R6.64] ;  /* 0x0000000406077981 */ /* 0x000ea2000c1e1900 */
[----:B0-----:R-:W0:Y:S02]  /*02d0*/  LDC.64 R2, c[0x0][0x388] ;  /* 0x0000e200ff027b82 */ /* 0x001e240000000a00 */
[----:B0-----:R-:W-:-:S05]  /*02e0*/  IMAD.WIDE.U32 R2, R0, 0x4, R2 ;  /* 0x0000000400027825 */ /* 0x001fca00078e0002 */
[----:B--2---:R-:W-:Y:S01]  /*02f0*/  STG.E desc[UR4][R2.64], R7 ;  /* 0x0000000702007986 */ /* 0x004fe2000c101904 */
[----:B------:R-:W-:Y:S05]  /*0300*/  EXIT ;  /* 0x000000000000794d */ /* 0x000fea0003800000 */
.L_x_41:
        /* <DEDUP_REMOVED lines=15> */
.L_x_97:


//--------------------- .text._Z17reduceInterleavedPfS_i --------------------------
	.section	.text._Z17reduceInterleavedPfS_i,"ax",@progbits
	.align	128
        .global         _Z17reduceInterleavedPfS_i
        .type           _Z17reduceInterleavedPfS_i,@function
        .size           _Z17reduceInterleavedPfS_i,(.L_x_98 - _Z17reduceInterleavedPfS_i)
        .other          _Z17reduceInterleavedPfS_i,@"STO_CUDA_ENTRY STV_DEFAULT"
_Z17reduceInterleavedPfS_i:
.text._Z17reduceInterleavedPfS_i:
[----:B------:R-:W-:Y:S01]  /*0000*/  LDC R1, c[0x0][0x37c] ;  /* 0x0000df00ff017b82 */ /* 0x000fe20000000800 */
[----:B------:R-:W0:Y:S01]  /*0010*/  S2R R11, SR_CTAID.X ;  /* 0x00000000000b7919 */ /* 0x000e220000002500 */
[----:B------:R-:W0:Y:S01]  /*0020*/  LDCU UR4, c[0x0][0x360] ;  /* 0x00006c00ff0477ac */ /* 0x000e220008000800 */
[----:B------:R-:W1:Y:S01]  /*0030*/  S2R R8, SR_TID.X ;  /* 0x0000000000087919 */ /* 0x000e620000002100 */
[----:B------:R-:W2:Y:S01]  /*0040*/  LDCU UR5, c[0x0][0x390] ;  /* 0x00007200ff0577ac */ /* 0x000ea20008000800 */
[----:B0-----:R-:W-:-:S05]  /*0050*/  IMAD R5, R11, UR4, RZ ;  /* 0x000000040b057c24 */ /* 0x001fca000f8e02ff */
[----:B-1----:R-:W-:-:S04]  /*0060*/  IADD3 R0, PT, PT, R5, R8, RZ ;  /* 0x0000000805007210 */ /* 0x002fc80007ffe0ff */
[----:B--2---:R-:W-:Y:S02]  /*0070*/  ISETP.GE.AND P0, PT, R0, UR5, PT ;  /* 0x0000000500007c0c */ /* 0x004fe4000bf06270 */
[----:B------:R-:W-:-:S11]  /*0080*/  MOV R0, UR4 ;  /* 0x0000000400007c02 */ /* 0x000fd60008000f00 */
[----:B------:R-:W-:Y:S05]  /*0090*/  @P0 EXIT ;  /* 0x000000000000094d */ /* 0x000fea0003800000 */
[----:B------:R-:W0:Y:S01]  /*00a0*/  LDC.64 R2, c[0x0][0x380] ;  /* 0x0000e000ff027b82 */ /* 0x000e220000000a00 */
[----:B------:R-:W-:Y:S01]  /*00b0*/  ISETP.GE.U32.AND P0, PT, R0, 0x2, PT ;  /* 0x000000020000780c */ /* 0x000fe20003f06070 */
[----:B------:R-:W1:Y:S01]  /*00c0*/  LDCU.64 UR4, c[0x0][0x358] ;  /* 0x00006b00ff0477ac */ /* 0x000e620008000a00 */
[----:B0-----:R-:W-:-:S11]  /*00d0*/  IMAD.WIDE.U32 R2, R5, 0x4, R2 ;  /* 0x0000000405027825 */ /* 0x001fd600078e0002 */
[----:B-1----:R-:W-:Y:S05]  /*00e0*/  @!P0 BRA `(.L_x_42) ;  /* 0x00000000003c8947 */ /* 0x002fea0003800000 */
[----:B------:R-:W-:-:S07]  /*00f0*/  IMAD.WIDE.U32 R4, R8, 0x4, R2 ;  /* 0x0000000408047825 */ /* 0x000fce00078e0002 */
.L_x_45:
        /* <DEDUP_REMOVED lines=9> */
.L_x_44:
[----:B------:R-:W-:Y:S05]  /*0190*/  BSYNC.RECONVERGENT B0 ;  /* 0x0000000000007941 */ /* 0x000fea0003800200 */
.L_x_43:
[----:B------:R-:W-:Y:S01]  /*01a0*/  BAR.SYNC.DEFER_BLOCKING 0x0 ;  /* 0x0000000000007b1d */ /* 0x000fe20000010000 */
[----:B------:R-:W-:Y:S02]  /*01b0*/  ISETP.GT.U32.AND P0, PT, R0, 0x3, PT ;  /* 0x000000030000780c */ /* 0x000fe40003f04070 */
[----:B------:R-:W-:-:S11]  /*01c0*/  MOV R0, R13 ;  /* 0x0000000d00007202 */ /* 0x000fd60000000f00 */
[----:B------:R-:W-:Y:S05]  /*01d0*/  @P0 BRA `(.L_x_45) ;  /* 0xfffffffc00c80947 */ /* 0x000fea000383ffff */
.L_x_42:
[----:B------:R-:W-:-:S13]  /*01e0*/  ISETP.NE.AND P0, PT, R8, RZ, PT ;  /* 0x000000ff0800720c */ /* 0x000fda0003f05270 */
[----:B------:R-:W-:Y:S05]  /*01f0*/  @P0 EXIT ;  /* 0x000000000000094d */ /* 0x000fea0003800000 */
[----:B------:R-:W2:Y:S01]  /*0200*/  LDG.E R3, desc[UR4][R2.64] ;  /* 0x0000000402037981 */ /* 0x000ea2000c1e1900 */
[----:B0-----:R-:W0:Y:S02]  /*0210*/  LDC.64 R4, c[0x0][0x388] ;  /* 0x0000e200ff047b82 */ /* 0x001e240000000a00 */
[----:B0-----:R-:W-:-:S05]  /*0220*/  IMAD.WIDE.U32 R4, R11, 0x4, R4 ;  /* 0x000000040b047825 */ /* 0x001fca00078e0004 */
[----:B--2---:R-:W-:Y:S01]  /*0230*/  STG.E desc[UR4][R4.64], R3 ;  /* 0x0000000304007986 */ /* 0x004fe2000c101904 */
[----:B------:R-:W-:Y:S05]  /*0240*/  EXIT ;  /* 0x000000000000794d */ /* 0x000fea0003800000 */
.L_x_46:
        /* <DEDUP_REMOVED lines=11> */
.L_x_98:


//--------------------- .text._Z23reduceNeighboredLessDivPfS_i --------------------------
	.section	.text._Z23reduceNeighboredLessDivPfS_i,"ax",@progbits
	.align	128
        .global         _Z23reduceNeighboredLessDivPfS_i
        .type           _Z23reduceNeighboredLessDivPfS_i,@function
        .size           _Z23reduceNeighboredLessDivPfS_i,(.L_x_99 - _Z23reduceNeighboredLessDivPfS_i)
        .other          _Z23reduceNeighboredLessDivPfS_i,@"STO_CUDA_ENTRY STV_DEFAULT"
_Z23reduceNeighboredLessDivPfS_i:
.text._Z23reduceNeighboredLessDivPfS_i:
[----:B------:R-:W-:Y:S01]  /*0000*/  LDC R1, c[0x0][0x37c] ;  /* 0x0000df00ff017b82 */ /* 0x000fe20000000800 */
[----:B------:R-:W0:Y:S01]  /*0010*/  S2R R11, SR_CTAID.X ;  /* 0x00000000000b7919 */ /* 0x000e220000002500 */
[----:B------:R-:W0:Y:S01]  /*0020*/  LDCU UR5, c[0x0][0x360] ;  /* 0x00006c00ff0577ac */ /* 0x000e220008000800 */
[----:B------:R-:W1:Y:S01]  /*0030*/  S2R R0, SR_TID.X ;  /* 0x0000000000007919 */ /* 0x000e620000002100 */
[----:B------:R-:W2:Y:S01]  /*0040*/  LDCU UR4, c[0x0][0x390] ;  /* 0x00007200ff0477ac */ /* 0x000ea20008000800 */
[----:B0-----:R-:W-:-:S05]  /*0050*/  IMAD R5, R11, UR5, RZ ;  /* 0x000000050b057c24 */ /* 0x001fca000f8e02ff */
[----:B-1----:R-:W-:-:S04]  /*0060*/  IADD3 R2, PT, PT, R5, R0, RZ ;  /* 0x0000000005027210 */ /* 0x002fc80007ffe0ff */
[----:B--2---:R-:W-:-:S13]  /*0070*/  ISETP.GE.AND P0, PT, R2, UR4, PT ;  /* 0x0000000402007c0c */ /* 0x004fda000bf06270 */
[----:B------:R-:W-:Y:S05]  /*0080*/  @P0 EXIT ;  /* 0x000000000000094d */ /* 0x000fea0003800000 */
[----:B------:R-:W0:Y:S01]  /*0090*/  LDC.64 R2, c[0x0][0x380] ;  /* 0x0000e000ff027b82 */ /* 0x000e220000000a00 */
[----:B------:R-:W-:Y:S01]  /*00a0*/  UISETP.GE.U32.AND UP0, UPT, UR5, 0x2, UPT ;  /* 0x000000020500788c */ /* 0x000fe2000bf06070 */
[----:B------:R-:W1:Y:S01]  /*00b0*/  LDCU.64 UR6, c[0x0][0x358] ;  /* 0x00006b00ff0677ac */ /* 0x000e620008000a00 */
[----:B0-----:R-:W-:-:S07]  /*00c0*/  IMAD.WIDE.U32 R2, R5, 0x4, R2 ;  /* 0x0000000405027825 */ /* 0x001fce00078e0002 */
[----:B-1----:R-:W-:Y:S05]  /*00d0*/  BRA.U !UP0, `(.L_x_47) ;  /* 0x0000000108487547 */ /* 0x002fea000b800000 */
[----:B------:R-:W-:Y:S01]  /*00e0*/  SHF.L.U32 R8, R0, 0x1, RZ ;  /* 0x0000000100087819 */ /* 0x000fe200000006ff */
[----:B------:R-:W-:-:S06]  /*00f0*/  UMOV UR4, 0x1 ;  /* 0x0000000100047882 */ /* 0x000fcc0000000000 */
.L_x_50:
[----:B0-----:R-:W-:Y:S01]  /*0100*/  IMAD R7, R8, UR4, RZ ;  /* 0x0000000408077c24 */ /* 0x001fe2000f8e02ff */
[----:B------:R-:W-:Y:S04]  /*0110*/  BSSY.RECONVERGENT B0, `(.L_x_48) ;  /* 0x000000a000007945 */ /* 0x000fe80003800200 */
[----:B------:R-:W-:-:S13]  /*0120*/  ISETP.GE.U32.AND P0, PT, R7, UR5, PT ;  /* 0x0000000507007c0c */ /* 0x000fda000bf06070 */
[----:B------:R-:W-:Y:S05]  /*0130*/  @P0 BRA `(.L_x_49) ;  /* 0x00000000001c0947 */ /* 0x000fea0003800000 */
[C---:B------:R-:W-:Y:S01]  /*0140*/  IADD3 R5, PT, PT, R7.reuse, UR4, RZ ;  /* 0x0000000407057c10 */ /* 0x040fe2000fffe0ff */
[----:B------:R-:W-:-:S04]  /*0150*/  IMAD.WIDE.U32 R6, R7, 0x4, R2 ;  /* 0x0000000407067825 */ /* 0x000fc800078e0002 */
[----:B------:R-:W-:Y:S01]  /*0160*/  IMAD.WIDE.U32 R4, R5, 0x4, R2 ;  /* 0x0000000405047825 */ /* 0x000fe200078e0002 */
[----:B------:R-:W2:Y:S05]  /*0170*/  LDG.E R9, desc[UR6][R6.64] ;  /* 0x0000000606097981 */ /* 0x000eaa000c1e1900 */
[----:B------:R-:W2:Y:S02]  /*0180*/  LDG.E R4, desc[UR6][R4.64] ;  /* 0x0000000604047981 */ /* 0x000ea4000c1e1900 */
[----:B--2---:R-:W-:-:S05]  /*0190*/  FADD R9, R4, R9 ;  /* 0x0000000904097221 */ /* 0x004fca0000000000 */
[----:B------:R0:W-:Y:S02]  /*01a0*/  STG.E desc[UR6][R6.64], R9 ;  /* 0x0000000906007986 */ /* 0x0001e4000c101906 */
.L_x_49:
[----:B------:R-:W-:Y:S05]  /*01b0*/  BSYNC.RECONVERGENT B0 ;  /* 0x0000000000007941 */ /* 0x000fea0003800200 */
.L_x_48:
[----:B------:R-:W-:Y:S01]  /*01c0*/  BAR.SYNC.DEFER_BLOCKING 0x0 ;  /* 0x0000000000007b1d */ /* 0x000fe20000010000 */
[----:B------:R-:W-:-:S04]  /*01d0*/  USHF.L.U32 UR4, UR4, 0x1, URZ ;  /* 0x0000000104047899 */ /* 0x000fc800080006ff */
[----:B------:R-:W-:-:S09]  /*01e0*/  UISETP.GE.U32.AND UP0, UPT, UR4, UR5, UPT ;  /* 0x000000050400728c */ /* 0x000fd2000bf06070 */
[----:B------:R-:W-:Y:S05]  /*01f0*/  BRA.U !UP0, `(.L_x_50) ;  /* 0xfffffffd08c07547 */ /* 0x000fea000b83ffff */
.L_x_47:
[----:B------:R-:W-:-:S13]  /*0200*/  ISETP.NE.AND P0, PT, R0, RZ, PT ;  /* 0x000000ff0000720c */ /* 0x000fda0003f05270 */
[----:B------:R-:W-:Y:S05]  /*0210*/  @P0 EXIT ;  /* 0x000000000000094d */ /* 0x000fea0003800000 */
[----:B------:R-:W2:Y:S01]  /*0220*/  LDG.E R3, desc[UR6][R2.64] ;  /* 0x0000000602037981 */ /* 0x000ea2000c1e1900 */
[----:B------:R-:W1:Y:S02]  /*0230*/  LDC.64 R4, c[0x0][0x388] ;  /* 0x0000e200ff047b82 */ /* 0x000e640000000a00 */
[----:B-1----:R-:W-:-:S05]  /*0240*/  IMAD.WIDE.U32 R4, R11, 0x4, R4 ;  /* 0x000000040b047825 */ /* 0x002fca00078e0004 */
[----:B--2---:R-:W-:Y:S01]  /*0250*/  STG.E desc[UR6][R4.64], R3 ;  /* 0x0000000304007986 */ /* 0x004fe2000c101906 */
[----:B------:R-:W-:Y:S05]  /*0260*/  EXIT ;  /* 0x000000000000794d */ /* 0x000fea0003800000 */
.L_x_51:
        /* <DEDUP_REMOVED lines=9> */
.L_x_99:


//--------------------- .text._Z16reduceNeighboredPfS_i --------------------------
	.section	.text._Z16reduceNeighboredPfS_i,"ax",@progbits
	.align	128
        .global         _Z16reduceNeighboredPfS_i
        .type           _Z16reduceNeighboredPfS_i,@function
        .size           _Z16reduceNeighboredPfS_i,(.L_x_100 - _Z16reduceNeighboredPfS_i)
        .other          _Z16reduceNeighboredPfS_i,@"STO_CUDA_ENTRY STV_DEFAULT"
_Z16reduceNeighboredPfS_i:
.text._Z16reduceNeighboredPfS_i:
        /* <DEDUP_REMOVED lines=14> */
[----:B------:R-:W-:Y:S02]  /*00e0*/  HFMA2 R7, -RZ, RZ, 0, 5.9604644775390625e-08 ;  /* 0x00000001ff077431 */ /* 0x000fe400000001ff */
[----:B------:R-:W-:-:S07]  /*00f0*/  IMAD.WIDE.U32 R4, R13, 0x4, R2 ;  /* 0x000000040d047825 */ /* 0x000fce00078e0002 */
.L_x_55:
[----:B------:R-:W-:Y:S01]  /*0100*/  SHF.L.U32 R8, R7, 0x1, RZ ;  /* 0x0000000107087819 */ /* 0x000fe200000006ff */
[----:B------:R-:W-:Y:S03]  /*0110*/  BSSY.RECONVERGENT B0, `(.L_x_53) ;  /* 0x0000009000007945 */ /* 0x000fe60003800200 */
[----:B------:R-:W-:-:S04]  /*0120*/  IADD3 R0, PT, PT, R8, -0x1, RZ ;  /* 0xffffffff08007810 */ /* 0x000fc80007ffe0ff */
[----:B------:R-:W-:-:S13]  /*0130*/  LOP3.LUT P0, RZ, R0, R13, RZ, 0xc0, !PT ;  /* 0x0000000d00ff7212 */ /* 0x000fda000780c0ff */
[----:B0-----:R-:W-:Y:S05]  /*0140*/  @P0 BRA `(.L_x_54) ;  /* 0x0000000000140947 */ /* 0x001fea0003800000 */
[----:B------:R-:W-:Y:S01]  /*0150*/  IMAD.WIDE R6, R7, 0x4, R4 ;  /* 0x0000000407067825 */ /* 0x000fe200078e0204 */
[----:B------:R-:W2:Y:S05]  /*0160*/  LDG.E R9, desc[UR6][R4.64] ;  /* 0x0000000604097981 */ /* 0x000eaa000c1e1900 */
[----:B------:R-:W2:Y:S02]  /*0170*/  LDG.E R6, desc[UR6][R6.64] ;  /* 0x0000000606067981 */ /* 0x000ea4000c1e1900 */
[----:B--2---:R-:W-:-:S05]  /*0180*/  FADD R9, R6, R9 ;  /* 0x0000000906097221 */ /* 0x004fca0000000000 */
[----:B------:R0:W-:Y:S02]  /*0190*/  STG.E desc[UR6][R4.64], R9 ;  /* 0x0000000904007986 */ /* 0x0001e4000c101906 */
.L_x_54:
[----:B------:R-:W-:Y:S05]  /*01a0*/  BSYNC.RECONVERGENT B0 ;  /* 0x0000000000007941 */ /* 0x000fea0003800200 */
.L_x_53:
[----:B------:R-:W-:Y:S01]  /*01b0*/  BAR.SYNC.DEFER_BLOCKING 0x0 ;  /* 0x0000000000007b1d */ /* 0x000fe20000010000 */
[----:B------:R-:W-:Y:S02]  /*01c0*/  ISETP.GE.U32.AND P0, PT, R8, UR4, PT ;  /* 0x0000000408007c0c */ /* 0x000fe4000bf06070 */
[----:B------:R-:W-:-:S11]  /*01d0*/  MOV R7, R8 ;  /* 0x0000000800077202 */ /* 0x000fd60000000f00 */
[----:B------:R-:W-:Y:S05]  /*01e0*/  @!P0 BRA `(.L_x_55) ;  /* 0xfffffffc00c48947 */ /* 0x000fea000383ffff */
.L_x_52:
[----:B------:R-:W-:-:S13]  /*01f0*/  ISETP.NE.AND P0, PT, R13, RZ, PT ;  /* 0x000000ff0d00720c */ /* 0x000fda0003f05270 */
[----:B------:R-:W-:Y:S05]  /*0200*/  @P0 EXIT ;  /* 0x000000000000094d */ /* 0x000fea0003800000 */
[----:B------:R-:W2:Y:S01]  /*0210*/  LDG.E R3, desc[UR6][R2.64] ;  /* 0x0000000602037981 */ /* 0x000ea2000c1e1900 */
[----:B0-----:R-:W0:Y:S02]  /*0220*/  LDC.64 R4, c[0x0][0x388] ;  /* 0x0000e200ff047b82 */ /* 0x001e240000000a00 */
[----:B0-----:R-:W-:-:S05]  /*0230*/  IMAD.WIDE.U32 R4, R11, 0x4, R4 ;  /* 0x000000040b047825 */ /* 0x001fca00078e0004 */
[----:B--2---:R-:W-:Y:S01]  /*0240*/  STG.E desc[UR6][R4.64], R3 ;  /* 0x0000000304007986 */ /* 0x004fe2000c101906 */
[----:B------:R-:W-:Y:S05]  /*0250*/  EXIT ;  /* 0x000000000000794d */ /* 0x000fea0003800000 */
.L_x_56:
        /* <DEDUP_REMOVED lines=10> */
.L_x_100:


//--------------------- .text._Z20reduceCompleteUnrollILi64EEvPfS0_i --------------------------
	.section	.text._Z20reduceCompleteUnrollILi64EEvPfS0_i,"ax",@progbits
	.align	128
        .global         _Z20reduceCompleteUnrollILi64EEvPfS0_i
        .type           _Z20reduceCompleteUnrollILi64EEvPfS0_i,@function
        .size           _Z20reduceCompleteUnrollILi64EEvPfS0_i,(.L_x_101 - _Z20reduceCompleteUnrollILi64EEvPfS0_i)
        .other          _Z20reduceCompleteUnrollILi64EEvPfS0_i,@"STO_CUDA_ENTRY STV_DEFAULT"
_Z20reduceCompleteUnrollILi64EEvPfS0_i:
.text._Z20reduceCompleteUnrollILi64EEvPfS0_i:
[----:B------:R-:W-:Y:S01]  /*0000*/  LDC R1, c[0x0][0x37c] ;  /* 0x0000df00ff017b82 */ /* 0x000fe20000000800 */
[----:B------:R-:W0:Y:S07]  /*0010*/  S2R R0, SR_CTAID.X ;  /* 0x0000000000007919 */ /* 0x000e2e0000002500 */
[----:B------:R-:W0:Y:S01]  /*0020*/  LDC R16, c[0x0][0x360] ;  /* 0x0000d800ff107b82 */ /* 0x000e220000000800 */
[----:B------:R-:W1:Y:S01]  /*0030*/  LDCU UR4, c[0x0][0x390] ;  /* 0x00007200ff0477ac */ /* 0x000e620008000800 */
[----:B------:R-:W2:Y:S01]  /*0040*/  S2R R6, SR_TID.X ;  /* 0x0000000000067919 */ /* 0x000ea20000002100 */
[----:B0-----:R-:W-:-:S05]  /*0050*/  IMAD R7, R0, R16, RZ ;  /* 0x0000001000077224 */ /* 0x001fca00078e02ff */
[----:B--2---:R-:W-:-:S04]  /*0060*/  LEA R3, R7, R6, 0x3 ;  /* 0x0000000607037211 */ /* 0x004fc800078e18ff */
[----:B-1----:R-:W-:-:S13]  /*0070*/  ISETP.GE.AND P0, PT, R3, UR4, PT ;  /* 0x0000000403007c0c */ /* 0x002fda000bf06270 */
[----:B------:R-:W-:Y:S05]  /*0080*/  @P0 EXIT ;  /* 0x000000000000094d */ /* 0x000fea0003800000 */
[----:B------:R-:W-:Y:S01]  /*0090*/  IMAD R9, R16, 0x7, R3 ;  /* 0x0000000710097824 */ /* 0x000fe200078e0203 */
[----:B------:R-:W-:Y:S01]  /*00a0*/  BSSY.RECONVERGENT B0, `(.L_x_57) ;  /* 0x0000024000007945 */ /* 0x000fe20003800200 */
[----:B------:R-:W-:-:S03]  /*00b0*/  ISETP.GT.U32.AND P1, PT, R6, 0x1f, PT ;  /* 0x0000001f0600780c */ /* 0x000fc60003f24070 */
[----:B------:R-:W-:Y:S01]  /*00c0*/  ISETP.GE.U32.AND P0, PT, R9, UR4, PT ;  /* 0x0000000409007c0c */ /* 0x000fe2000bf06070 */
[----:B------:R-:W0:-:S12]  /*00d0*/  LDCU.64 UR4, c[0x0][0x358] ;  /* 0x00006b00ff0477ac */ /* 0x000e180008000a00 */
[----:B------:R-:W-:Y:S05]  /*00e0*/  @P0 BRA `(.L_x_58) ;  /* 0x00000000007c0947 */ /* 0x000fea0003800000 */
[----:B------:R-:W1:Y:S01]  /*00f0*/  LDC.64 R4, c[0x0][0x380] ;  /* 0x0000e000ff047b82 */ /* 0x000e620000000a00 */
[----:B------:R-:W-:-:S04]  /*0100*/  IMAD R13, R16, -0x6, R9 ;  /* 0xfffffffa100d7824 */ /* 0x000fc800078e0209 */
[C---:B-1----:R-:W-:Y:S01]  /*0110*/  IMAD.WIDE.U32 R10, R13.reuse, 0x4, R4 ;  /* 0x000000040d0a7825 */ /* 0x042fe200078e0004 */
[----:B------:R-:W-:-:S03]  /*0120*/  IADD3 R13, PT, PT, R13, R16, RZ ;  /* 0x000000100d0d7210 */ /* 0x000fc60007ffe0ff */
[--C-:B------:R-:W-:Y:S01]  /*0130*/  IMAD.WIDE R2, R3, 0x4, R4.reuse ;  /* 0x0000000403027825 */ /* 0x100fe200078e0204 */
[CC--:B------:R-:W-:Y:S01]  /*0140*/  IADD3 R19, PT, PT, R13.reuse, R16.reuse, RZ ;  /* 0x000000100d137210 */ /* 0x0c0fe20007ffe0ff */
[----:B0-----:R0:W2:Y:S02]  /*0150*/  LDG.E R8, desc[UR4][R10.64] ;  /* 0x000000040a087981 */ /* 0x0010a4000c1e1900 */
        /* <DEDUP_REMOVED lines=24> */
.L_x_58:
[----:B0-----:R-:W-:Y:S05]  /*02e0*/  BSYNC.RECONVERGENT B0 ;  /* 0x0000000000007941 */ /* 0x001fea0003800200 */
.L_x_57:
[----:B------:R-:W-:Y:S08]  /*02f0*/  BAR.SYNC.DEFER_BLOCKING 0x0 ;  /* 0x0000000000007b1d */ /* 0x000ff00000010000 */
[----:B------:R-:W-:Y:S08]  /*0300*/  BAR.SYNC.DEFER_BLOCKING 0x0 ;  /* 0x0000000000007b1d */ /* 0x000ff00000010000 */
[----:B------:R-:W-:Y:S08]  /*0310*/  BAR.SYNC.DEFER_BLOCKING 0x0 ;  /* 0x0000000000007b1d */ /* 0x000ff00000010000 */
[----:B------:R-:W-:Y:S08]  /*0320*/  BAR.SYNC.DEFER_BLOCKING 0x0 ;  /* 0x0000000000007b1d */ /* 0x000ff00000010000 */
[----:B------:R-:W-:Y:S06]  /*0330*/  BAR.SYNC.DEFER_BLOCKING 0x0 ;  /* 0x0000000000007b1d */ /* 0x000fec0000010000 */
[----:B------:R-:W-:Y:S05]  /*0340*/  @P1 EXIT ;  /* 0x000000000000194d */ /* 0x000fea0003800000 */
[----:B-1----:R-:W0:Y:S01]  /*0350*/  LDC.64 R2, c[0x0][0x380] ;  /* 0x0000e000ff027b82 */ /* 0x002e220000000a00 */
[----:B------:R-:W-:-:S04]  /*0360*/  SHF.L.U32 R7, R7, 0x3, RZ ;  /* 0x0000000307077819 */ /* 0x000fc800000006ff */
[----:B0-----:R-:W-:-:S04]  /*0370*/  LEA R2, P0, R7, R2, 0x2 ;  /* 0x0000000207027211 */ /* 0x001fc800078010ff */
[----:B------:R-:W-:-:S03]  /*0380*/  LEA.HI.X R3, R7, R3, RZ, 0x2, P0 ;  /* 0x0000000307037211 */ /* 0x000fc600000f14ff */
[----:B------:R-:W-:-:S05]  /*0390*/  IMAD.WIDE.U32 R4, R6, 0x4, R2 ;  /* 0x0000000406047825 */ /* 0x000fca00078e0002 */
        /* <DEDUP_REMOVED lines=16> */
[----:B0-----:R-:W3:Y:S04]  /*04a0*/  LDG.E.STRONG.SYS R7, desc[UR4][R4.64+0x8] ;  /* 0x0000080404077981 */ /* 0x001ee8000c1f5900 */
[----:B------:R-:W3:Y:S02]  /*04b0*/  LDG.E.STRONG.SYS R8, desc[UR4][R4.64] ;  /* 0x0000000404087981 */ /* 0x000ee4000c1f5900 */
        /* <DEDUP_REMOVED lines=13> */
.L_x_59:
        /* <DEDUP_REMOVED lines=15> */
.L_x_101:


//--------------------- .text._Z20reduceCompleteUnrollILi128EEvPfS0_i --------------------------
	.section	.text._Z20reduceCompleteUnrollILi128EEvPfS0_i,"ax",@progbits
	.align	128
        .global         _Z20reduceCompleteUnrollILi128EEvPfS0_i
        .type           _Z20reduceCompleteUnrollILi128EEvPfS0_i,@function
        .size           _Z20reduceCompleteUnrollILi128EEvPfS0_i,(.L_x_102 - _Z20reduceCompleteUnrollILi128EEvPfS0_i)
        .other          _Z20reduceCompleteUnrollILi128EEvPfS0_i,@"STO_CUDA_ENTRY STV_DEFAULT"
_Z20reduceCompleteUnrollILi128EEvPfS0_i:
.text._Z20reduceCompleteUnrollILi128EEvPfS0_i:
        /* <DEDUP_REMOVED lines=12> */
[----:B------:R-:W-:Y:S01]  /*00c0*/  BSSY.RECONVERGENT B0, `(.L_x_60) ;  /* 0x0000027000007945 */ /* 0x000fe20003800200 */
[C---:B------:R-:W-:Y:S02]  /*00d0*/  ISETP.GT.U32.AND P1, PT, R9.reuse, 0x3f, PT ;  /* 0x0000003f0900780c */ /* 0x040fe40003f24070 */
[----:B------:R-:W-:Y:S02]  /*00e0*/  ISETP.GT.U32.AND P2, PT, R9, 0x1f, PT ;  /* 0x0000001f0900780c */ /* 0x000fe40003f44070 */
[----:B------:R-:W-:Y:S01]  /*00f0*/  ISETP.GE.U32.AND P0, PT, R11, UR4, PT ;  /* 0x000000040b007c0c */ /* 0x000fe2000bf06070 */
[----:B------:R-:W1:Y:S01]  /*0100*/  LDCU.64 UR4, c[0x0][0x358] ;  /* 0x00006b00ff0477ac */ /* 0x000e620008000a00 */
[----:B0-----:R-:W-:-:S04]  /*0110*/  LEA R2, P3, R4, R2, 0x2 ;  /* 0x0000000204027211 */ /* 0x001fc800078610ff */
[----:B------:R-:W-:-:S07]  /*0120*/  LEA.HI.X R3, R4, R3, RZ, 0x2, P3 ;  /* 0x0000000304037211 */ /* 0x000fce00018f14ff */
[----:B-1----:R-:W-:Y:S05]  /*0130*/  @P0 BRA `(.L_x_61) ;  /* 0x00000000007c0947 */ /* 0x002fea0003800000 */
        /* <DEDUP_REMOVED lines=31> */
.L_x_61:
[----:B------:R-:W-:Y:S05]  /*0330*/  BSYNC.RECONVERGENT B0 ;  /* 0x0000000000007941 */ /* 0x000fea0003800200 */
.L_x_60:
[----:B------:R-:W-:Y:S01]  /*0340*/  BAR.SYNC.DEFER_BLOCKING 0x0 ;  /* 0x0000000000007b1d */ /* 0x000fe20000010000 */
[----:B0-----:R-:W-:-:S05]  /*0350*/  IMAD.WIDE.U32 R4, R9, 0x4, R2 ;  /* 0x0000000409047825 */ /* 0x001fca00078e0002 */
[----:B------:R-:W-:Y:S02]  /*0360*/  BSSY.RECONVERGENT B0, `(.L_x_62) ;  /* 0x0000009000007945 */ /* 0x000fe40003800200 */
[----:B------:R-:W-:Y:S08]  /*0370*/  BAR.SYNC.DEFER_BLOCKING 0x0 ;  /* 0x0000000000007b1d */ /* 0x000ff00000010000 */
[----:B------:R-:W-:Y:S08]  /*0380*/  BAR.SYNC.DEFER_BLOCKING 0x0 ;  /* 0x0000000000007b1d */ /* 0x000ff00000010000 */
[----:B------:R-:W-:Y:S06]  /*0390*/  BAR.SYNC.DEFER_BLOCKING 0x0 ;  /* 0x0000000000007b1d */ /* 0x000fec0000010000 */
[----:B------:R-:W-:Y:S05]  /*03a0*/  @P1 BRA `(.L_x_63) ;  /* 0x0000000000101947 */ /* 0x000fea0003800000 */
[----:B------:R-:W2:Y:S04]  /*03b0*/  LDG.E R6, desc[UR4][R4.64+0x100] ;  /* 0x0001000404067981 */ /* 0x000ea8000c1e1900 */
[----:B------:R-:W2:Y:S02]  /*03c0*/  LDG.E R7, desc[UR4][R4.64] ;  /* 0x0000000404077981 */ /* 0x000ea4000c1e1900 */
[----:B--2---:R-:W-:-:S05]  /*03d0*/  FADD R7, R6, R7 ;  /* 0x0000000706077221 */ /* 0x004fca0000000000 */
[----:B------:R0:W-:Y:S02]  /*03e0*/  STG.E desc[UR4][R4.64], R7 ;  /* 0x0000000704007986 */ /* 0x0001e4000c101904 */
.L_x_63:
[----:B------:R-:W-:Y:S05]  /*03f0*/  BSYNC.RECONVERGENT B0 ;  /* 0x0000000000007941 */ /* 0x000fea0003800200 */
.L_x_62:
[----:B------:R-:W-:Y:S06]  /*0400*/  BAR.SYNC.DEFER_BLOCKING 0x0 ;  /* 0x0000000000007b1d */ /* 0x000fec0000010000 */
[----:B------:R-:W-:Y:S05]  /*0410*/  @P2 EXIT ;  /* 0x000000000000294d */ /* 0x000fea0003800000 */
        /* <DEDUP_REMOVED lines=31> */
.L_x_64:
        /* <DEDUP_REMOVED lines=15> */
.L_x_102:


//--------------------- .text._Z20reduceCompleteUnrollILi256EEvPfS0_i --------------------------
	.section	.text._Z20reduceCompleteUnrollILi256EEvPfS0_i,"ax",@progbits
	.align	128
        .global         _Z20reduceCompleteUnrollILi256EEvPfS0_i
        .type           _Z20reduceCompleteUnrollILi256EEvPfS0_i,@function
        .size           _Z20reduceCompleteUnrollILi256EEvPfS0_i,(.L_x_103 - _Z20reduceCompleteUnrollILi256EEvPfS0_i)
        .other          _Z20reduceCompleteUnrollILi256EEvPfS0_i,@"STO_CUDA_ENTRY STV_DEFAULT"
_Z20reduceCompleteUnrollILi256EEvPfS0_i:
.text._Z20reduceCompleteUnrollILi256EEvPfS0_i:
        /* <DEDUP_REMOVED lines=17> */
[----:B------:R-:W-:Y:S02]  /*0110*/  ISETP.GT.U32.AND P3, PT, R9, 0x1f, PT ;  /* 0x0000001f0900780c */ /* 0x000fe40003f64070 */
[----:B0-----:R-:W-:-:S04]  /*0120*/  LEA R2, P4, R4, R2, 0x2 ;  /* 0x0000000204027211 */ /* 0x001fc800078810ff */
[----:B------:R-:W-:-:S05]  /*0130*/  LEA.HI.X R3, R4, R3, RZ, 0x2, P4 ;  /* 0x0000000304037211 */ /* 0x000fca00020f14ff */
        /* <DEDUP_REMOVED lines=32> */
.L_x_66:
[----:B------:R-:W-:Y:S05]  /*0340*/  BSYNC.RECONVERGENT B0 ;  /* 0x0000000000007941 */ /* 0x000fea0003800200 */
.L_x_65:
[----:B------:R-:W-:Y:S01]  /*0350*/  BAR.SYNC.DEFER_BLOCKING 0x0 ;  /* 0x0000000000007b1d */ /* 0x000fe20000010000 */
[----:B0-----:R-:W-:-:S05]  /*0360*/  IMAD.WIDE.U32 R4, R9, 0x4, R2 ;  /* 0x0000000409047825 */ /* 0x001fca00078e0002 */
[----:B------:R-:W-:Y:S02]  /*0370*/  BSSY.RECONVERGENT B0, `(.L_x_67) ;  /* 0x0000008000007945 */ /* 0x000fe40003800200 */
[----:B------:R-:W-:Y:S08]  /*0380*/  BAR.SYNC.DEFER_BLOCKING 0x0 ;  /* 0x0000000000007b1d */ /* 0x000ff00000010000 */
[----:B------:R-:W-:Y:S06]  /*0390*/  BAR.SYNC.DEFER_BLOCKING 0x0 ;  /* 0x0000000000007b1d */ /* 0x000fec0000010000 */
[----:B------:R-:W-:Y:S05]  /*03a0*/  @P1 BRA `(.L_x_68) ;  /* 0x0000000000101947 */ /* 0x000fea0003800000 */
[----:B------:R-:W2:Y:S04]  /*03b0*/  LDG.E R6, desc[UR4][R4.64+0x200] ;  /* 0x0002000404067981 */ /* 0x000ea8000c1e1900 */
[----:B------:R-:W2:Y:S02]  /*03c0*/  LDG.E R7, desc[UR4][R4.64] ;  /* 0x0000000404077981 */ /* 0x000ea4000c1e1900 */
[----:B--2---:R-:W-:-:S05]  /*03d0*/  FADD R7, R6, R7 ;  /* 0x0000000706077221 */ /* 0x004fca0000000000 */
[----:B------:R0:W-:Y:S02]  /*03e0*/  STG.E desc[UR4][R4.64], R7 ;  /* 0x0000000704007986 */ /* 0x0001e4000c101904 */
.L_x_68:
[----:B------:R-:W-:Y:S05]  /*03f0*/  BSYNC.RECONVERGENT B0 ;  /* 0x0000000000007941 */ /* 0x000fea0003800200 */
.L_x_67:
[----:B------:R-:W-:Y:S06]  /*0400*/  BAR.SYNC.DEFER_BLOCKING 0x0 ;  /* 0x0000000000007b1d */ /* 0x000fec0000010000 */
[----:B------:R-:W-:Y:S04]  /*0410*/  BSSY.RECONVERGENT B0, `(.L_x_69) ;  /* 0x0000006000007945 */ /* 0x000fe80003800200 */
[----:B------:R-:W-:Y:S05]  /*0420*/  @P2 BRA `(.L_x_70) ;  /* 0x0000000000102947 */ /* 0x000fea0003800000 */
[----:B------:R-:W2:Y:S04]  /*0430*/  LDG.E R6, desc[UR4][R4.64+0x100] ;  /* 0x0001000404067981 */ /* 0x000ea8000c1e1900 */
[----:B0-----:R-:W2:Y:S02]  /*0440*/  LDG.E R7, desc[UR4][R4.64] ;  /* 0x0000000404077981 */ /* 0x001ea4000c1e1900 */
[----:B--2---:R-:W-:-:S05]  /*0450*/  FADD R7, R6, R7 ;  /* 0x0000000706077221 */ /* 0x004fca0000000000 */
[----:B------:R1:W-:Y:S02]  /*0460*/  STG.E desc[UR4][R4.64], R7 ;  /* 0x0000000704007986 */ /* 0x0003e4000c101904 */
.L_x_70:
[----:B------:R-:W-:Y:S05]  /*0470*/  BSYNC.RECONVERGENT B0 ;  /* 0x0000000000007941 */ /* 0x000fea0003800200 */
.L_x_69:
[----:B------:R-:W-:Y:S06]  /*0480*/  BAR.SYNC.DEFER_BLOCKING 0x0 ;  /* 0x0000000000007b1d */ /* 0x000fec0000010000 */
[----:B------:R-:W-:Y:S05]  /*0490*/  @P3 EXIT ;  /* 0x000000000000394d */ /* 0x000fea0003800000 */
[----:B------:R-:W2:Y:S04]  /*04a0*/  LDG.E.STRONG.SYS R6, desc[UR4][R4.64+0x80] ;  /* 0x0000800404067981 */ /* 0x000ea8000c1f5900 */
[----:B01----:R-:W2:Y:S02]  /*04b0*/  LDG.E.STRONG.SYS R7, desc[UR4][R4.64] ;  /* 0x0000000404077981 */ /* 0x003ea4000c1f5900 */
        /* <DEDUP_REMOVED lines=29> */
.L_x_71:
        /* <DEDUP_REMOVED lines=15> */
.L_x_103:


//--------------------- .text._Z20reduceCompleteUnrollILi512EEvPfS0_i --------------------------
	.section	.text._Z20reduceCompleteUnrollILi512EEvPfS0_i,"ax",@progbits
	.align	128
        .global         _Z20reduceCompleteUnrollILi512EEvPfS0_i
        .type           _Z20reduceCompleteUnrollILi512EEvPfS0_i,@function
        .size           _Z20reduceCompleteUnrollILi512EEvPfS0_i,(.L_x_104 - _Z20reduceCompleteUnrollILi512EEvPfS0_i)
        .other          _Z20reduceCompleteUnrollILi512EEvPfS0_i,@"STO_CUDA_ENTRY STV_DEFAULT"
_Z20reduceCompleteUnrollILi512EEvPfS0_i:
.text._Z20reduceCompleteUnrollILi512EEvPfS0_i:
        /* <DEDUP_REMOVED lines=17> */
[C---:B------:R-:W-:Y:S02]  /*0110*/  ISETP.GT.U32.AND P3, PT, R9.reuse, 0x3f, PT ;  /* 0x0000003f0900780c */ /* 0x040fe40003f64070 */
[----:B------:R-:W-:-:S02]  /*0120*/  ISETP.GT.U32.AND P4, PT, R9, 0x1f, PT ;  /* 0x0000001f0900780c */ /* 0x000fc40003f84070 */
[----:B0-----:R-:W-:-:S04]  /*0130*/  LEA R2, P5, R4, R2, 0x2 ;  /* 0x0000000204027211 */ /* 0x001fc800078a10ff */
[----:B------:R-:W-:-:S03]  /*0140*/  LEA.HI.X R3, R4, R3, RZ, 0x2, P5 ;  /* 0x0000000304037211 */ /* 0x000fc600028f14ff */
[----:B-1----:R-:W-:Y:S06]  /*0150*/  @P0 BRA `(.L_x_73) ;  /* 0x00000000007c0947 */ /* 0x002fec0003800000 */
        /* <DEDUP_REMOVED lines=31> */
.L_x_73:
[----:B------:R-:W-:Y:S05]  /*0350*/  BSYNC.RECONVERGENT B0 ;  /* 0x0000000000007941 */ /* 0x000fea0003800200 */
.L_x_72:
[----:B------:R-:W-:Y:S01]  /*0360*/  BAR.SYNC.DEFER_BLOCKING 0x0 ;  /* 0x0000000000007b1d */ /* 0x000fe20000010000 */
[----:B0-----:R-:W-:-:S05]  /*0370*/  IMAD.WIDE.U32 R4, R9, 0x4, R2 ;  /* 0x0000000409047825 */ /* 0x001fca00078e0002 */
[----:B------:R-:W-:Y:S02]  /*0380*/  BSSY.RECONVERGENT B0, `(.L_x_74) ;  /* 0x0000007000007945 */ /* 0x000fe40003800200 */
[----:B------:R-:W-:Y:S06]  /*0390*/  BAR.SYNC.DEFER_BLOCKING 0x0 ;  /* 0x0000000000007b1d */ /* 0x000fec0000010000 */
[----:B------:R-:W-:Y:S05]  /*03a0*/  @P1 BRA `(.L_x_75) ;  /* 0x0000000000101947 */ /* 0x000fea0003800000 */
[----:B------:R-:W2:Y:S04]  /*03b0*/  LDG.E R6, desc[UR4][R4.64+0x400] ;  /* 0x0004000404067981 */ /* 0x000ea8000c1e1900 */
[----:B------:R-:W2:Y:S02]  /*03c0*/  LDG.E R7, desc[UR4][R4.64] ;  /* 0x0000000404077981 */ /* 0x000ea4000c1e1900 */
[----:B--2---:R-:W-:-:S05]  /*03d0*/  FADD R7, R6, R7 ;  /* 0x0000000706077221 */ /* 0x004fca0000000000 */
[----:B------:R0:W-:Y:S02]  /*03e0*/  STG.E desc[UR4][R4.64], R7 ;  /* 0x0000000704007986 */ /* 0x0001e4000c101904 */
.L_x_75:
[----:B------:R-:W-:Y:S05]  /*03f0*/  BSYNC.RECONVERGENT B0 ;  /* 0x0000000000007941 */ /* 0x000fea0003800200 */
.L_x_74:
[----:B------:R-:W-:Y:S06]  /*0400*/  BAR.SYNC.DEFER_BLOCKING 0x0 ;  /* 0x0000000000007b1d */ /* 0x000fec0000010000 */
[----:B------:R-:W-:Y:S04]  /*0410*/  BSSY.RECONVERGENT B0, `(.L_x_76) ;  /* 0x0000006000007945 */ /* 0x000fe80003800200 */
[----:B------:R-:W-:Y:S05]  /*0420*/  @P2 BRA `(.L_x_77) ;  /* 0x0000000000102947 */ /* 0x000fea0003800000 */
[----:B------:R-:W2:Y:S04]  /*0430*/  LDG.E R6, desc[UR4][R4.64+0x200] ;  /* 0x0002000404067981 */ /* 0x000ea8000c1e1900 */
[----:B0-----:R-:W2:Y:S02]  /*0440*/  LDG.E R7, desc[UR4][R4.64] ;  /* 0x0000000404077981 */ /* 0x001ea4000c1e1900 */
[----:B--2---:R-:W-:-:S05]  /*0450*/  FADD R7, R6, R7 ;  /* 0x0000000706077221 */ /* 0x004fca0000000000 */
[----:B------:R1:W-:Y:S02]  /*0460*/  STG.E desc[UR4][R4.64], R7 ;  /* 0x0000000704007986 */ /* 0x0003e4000c101904 */
.L_x_77:
[----:B------:R-:W-:Y:S05]  /*0470*/  BSYNC.RECONVERGENT B0 ;  /* 0x0000000000007941 */ /* 0x000fea0003800200 */
.L_x_76:
[----:B------:R-:W-:Y:S06]  /*0480*/  BAR.SYNC.DEFER_BLOCKING 0x0 ;  /* 0x0000000000007b1d */ /* 0x000fec0000010000 */
[----:B------:R-:W-:Y:S04]  /*0490*/  BSSY.RECONVERGENT B0, `(.L_x_78) ;  /* 0x0000006000007945 */ /* 0x000fe80003800200 */
[----:B------:R-:W-:Y:S05]  /*04a0*/  @P3 BRA `(.L_x_79) ;  /* 0x0000000000103947 */ /* 0x000fea0003800000 */
[----:B------:R-:W2:Y:S04]  /*04b0*/  LDG.E R6, desc[UR4][R4.64+0x100] ;  /* 0x0001000404067981 */ /* 0x000ea8000c1e1900 */
[----:B01----:R-:W2:Y:S02]  /*04c0*/  LDG.E R7, desc[UR4][R4.64] ;  /* 0x0000000404077981 */ /* 0x003ea4000c1e1900 */
[----:B--2---:R-:W-:-:S05]  /*04d0*/  FADD R7, R6, R7 ;  /* 0x0000000706077221 */ /* 0x004fca0000000000 */
[----:B------:R2:W-:Y:S02]  /*04e0*/  STG.E desc[UR4][R4.64], R7 ;  /* 0x0000000704007986 */ /* 0x0005e4000c101904 */
.L_x_79:
[----:B------:R-:W-:Y:S05]  /*04f0*/  BSYNC.RECONVERGENT B0 ;  /* 0x0000000000007941 */ /* 0x000fea0003800200 */
.L_x_78:
[----:B------:R-:W-:Y:S06]  /*0500*/  BAR.SYNC.DEFER_BLOCKING 0x0 ;  /* 0x0000000000007b1d */ /* 0x000fec0000010000 */
[----:B------:R-:W-:Y:S05]  /*0510*/  @P4 EXIT ;  /* 0x000000000000494d */ /* 0x000fea0003800000 */
[----:B------:R-:W3:Y:S04]  /*0520*/  LDG.E.STRONG.SYS R6, desc[UR4][R4.64+0x80] ;  /* 0x0000800404067981 */ /* 0x000ee8000c1f5900 */
[----:B012---:R-:W3:Y:S02]  /*0530*/  LDG.E.STRONG.SYS R7, desc[UR4][R4.64] ;  /* 0x0000000404077981 */ /* 0x007ee4000c1f5900 */
[----:B---3--:R-:W-:-:S05]  /*0540*/  FADD R7, R6, R7 ;  /* 0x0000000706077221 */ /* 0x008fca0000000000 */
        /* <DEDUP_REMOVED lines=28> */
.L_x_80:
        /* <DEDUP_REMOVED lines=15> */
.L_x_104:


//--------------------- .text._Z20reduceCompleteUnrollILi1024EEvPfS0_i --------------------------
	.section	.text._Z20reduceCompleteUnrollILi1024EEvPfS0_i,"ax",@progbits
	.align	128
        .global         _Z20reduceCompleteUnrollILi1024EEvPfS0_i
        .type           _Z20reduceCompleteUnrollILi1024EEvPfS0_i,@function
        .size           _Z20reduceCompleteUnrollILi1024EEvPfS0_i,(.L_x_105 - _Z20reduceCompleteUnrollILi1024EEvPfS0_i)
        .other          _Z20reduceCompleteUnrollILi1024EEvPfS0_i,@"STO_CUDA_ENTRY STV_DEFAULT"
_Z20reduceCompleteUnrollILi1024EEvPfS0_i:
.text._Z20reduceCompleteUnrollILi1024EEvPfS0_i:
        /* <DEDUP_REMOVED lines=19> */
[----:B------:R-:W-:Y:S02]  /*0130*/  ISETP.GT.U32.AND P5, PT, R9, 0x1f, PT ;  /* 0x0000001f0900780c */ /* 0x000fe40003fa4070 */
        /* <DEDUP_REMOVED lines=34> */
.L_x_82:
[----:B------:R-:W-:Y:S05]  /*0360*/  BSYNC.RECONVERGENT B0 ;  /* 0x0000000000007941 */ /* 0x000fea0003800200 */
.L_x_81:
        /* <DEDUP_REMOVED lines=8> */
.L_x_84:
[----:B------:R-:W-:Y:S05]  /*03f0*/  BSYNC.RECONVERGENT B0 ;  /* 0x0000000000007941 */ /* 0x000fea0003800200 */
.L_x_83:
[----:B------:R-:W-:Y:S06]  /*0400*/  BAR.SYNC.DEFER_BLOCKING 0x0 ;  /* 0x0000000000007b1d */ /* 0x000fec0000010000 */
[----:B------:R-:W-:Y:S04]  /*0410*/  BSSY.RECONVERGENT B0, `(.L_x_85) ;  /* 0x0000006000007945 */ /* 0x000fe80003800200 */
[----:B------:R-:W-:Y:S05]  /*0420*/  @P2 BRA `(.L_x_86) ;  /* 0x0000000000102947 */ /* 0x000fea0003800000 */
[----:B------:R-:W2:Y:S04]  /*0430*/  LDG.E R6, desc[UR4][R4.64+0x400] ;  /* 0x0004000404067981 */ /* 0x000ea8000c1e1900 */
[----:B0-----:R-:W2:Y:S02]  /*0440*/  LDG.E R7, desc[UR4][R4.64] ;  /* 0x0000000404077981 */ /* 0x001ea4000c1e1900 */
[----:B--2---:R-:W-:-:S05]  /*0450*/  FADD R7, R6, R7 ;  /* 0x0000000706077221 */ /* 0x004fca0000000000 */
[----:B------:R1:W-:Y:S02]  /*0460*/  STG.E desc[UR4][R4.64], R7 ;  /* 0x0000000704007986 */ /* 0x0003e4000c101904 */
.L_x_86:
[----:B------:R-:W-:Y:S05]  /*0470*/  BSYNC.RECONVERGENT B0 ;  /* 0x0000000000007941 */ /* 0x000fea0003800200 */
.L_x_85:
[----:B------:R-:W-:Y:S06]  /*0480*/  BAR.SYNC.DEFER_BLOCKING 0x0 ;  /* 0x0000000000007b1d */ /* 0x000fec0000010000 */
[----:B------:R-:W-:Y:S04]  /*0490*/  BSSY.RECONVERGENT B0, `(.L_x_87) ;  /* 0x0000006000007945 */ /* 0x000fe80003800200 */
[----:B------:R-:W-:Y:S05]  /*04a0*/  @P3 BRA `(.L_x_88) ;  /* 0x0000000000103947 */ /* 0x000fea0003800000 */
[----:B------:R-:W2:Y:S04]  /*04b0*/  LDG.E R6, desc[UR4][R4.64+0x200] ;  /* 0x0002000404067981 */ /* 0x000ea8000c1e1900 */
[----:B01----:R-:W2:Y:S02]  /*04c0*/  LDG.E R7, desc[UR4][R4.64] ;  /* 0x0000000404077981 */ /* 0x003ea4000c1e1900 */
[----:B--2---:R-:W-:-:S05]  /*04d0*/  FADD R7, R6, R7 ;  /* 0x0000000706077221 */ /* 0x004fca0000000000 */
[----:B------:R2:W-:Y:S02]  /*04e0*/  STG.E desc[UR4][R4.64], R7 ;  /* 0x0000000704007986 */ /* 0x0005e4000c101904 */
.L_x_88:
[----:B------:R-:W-:Y:S05]  /*04f0*/  BSYNC.RECONVERGENT B0 ;  /* 0x0000000000007941 */ /* 0x000fea0003800200 */
.L_x_87:
[----:B------:R-:W-:Y:S06]  /*0500*/  BAR.SYNC.DEFER_BLOCKING 0x0 ;  /* 0x0000000000007b1d */ /* 0x000fec0000010000 */
[----:B------:R-:W-:Y:S04]  /*0510*/  BSSY.RECONVERGENT B0, `(.L_x_89) ;  /* 0x0000006000007945 */ /* 0x000fe80003800200 */
[----:B------:R-:W-:Y:S05]  /*0520*/  @P4 BRA `(.L_x_90) ;  /* 0x0000000000104947 */ /* 0x000fea0003800000 */
[----:B------:R-:W3:Y:S04]  /*0530*/  LDG.E R6, desc[UR4][R4.64+0x100] ;  /* 0x0001000404067981 */ /* 0x000ee8000c1e1900 */
[----:B012---:R-:W3:Y:S02]  /*0540*/  LDG.E R7, desc[UR4][R4.64] ;  /* 0x0000000404077981 */ /* 0x007ee4000c1e1900 */
[----:B---3--:R-:W-:-:S05]  /*0550*/  FADD R7, R6, R7 ;  /* 0x0000000706077221 */ /* 0x008fca0000000000 */
[----:B------:R3:W-:Y:S02]  /*0560*/  STG.E desc[UR4][R4.64], R7 ;  /* 0x0000000704007986 */ /* 0x0007e4000c101904 */
.L_x_90:
[----:B------:R-:W-:Y:S05]  /*0570*/  BSYNC.RECONVERGENT B0 ;  /* 0x0000000000007941 */ /* 0x000fea0003800200 */
.L_x_89:
        /* <DEDUP_REMOVED lines=33> */
.L_x_91:
        /* <DEDUP_REMOVED lines=15> */
.L_x_105:


//--------------------- .nv.shared.reserved.0     --------------------------
	.section	.nv.shared.reserved.0,"aw",@nobits
	.weak		__nv_reservedSMEM_offset_0_alias
	.size		__nv_reservedSMEM_offset_0_alias, 0, 64
	.other		__nv_reservedSMEM_offset_0_alias,@"STO_CUDA_RESERVED_SHARED STV_DEFAULT"
__nv_reservedSMEM_offset_0_alias:
	.zero		0
	.zero		64


//--------------------- .nv.constant0._Z26reduceCompleteUnrollWarps8PfS_i --------------------------
	.section	.nv.constant0._Z26reduceCompleteUnrollWarps8PfS_i,"a",@progbits
	.sectionflags	@""
	.align	4
.nv.constant0._Z26reduceCompleteUnrollWarps8PfS_i:
	.zero		916


//--------------------- .nv.constant0._Z18reduceUnrollWarps8PfS_i --------------------------
	.section	.nv.constant0._Z18reduceUnrollWarps8PfS_i,"a",@progbits
	.sectionflags	@""
	.align	4
.nv.constant0._Z18reduceUnrollWarps8PfS_i:
	.zero		916


//--------------------- .nv.constant0._Z17reduceUnrolling16PfS_i --------------------------
	.section	.nv.constant0._Z17reduceUnrolling16PfS_i,"a",@progbits
	.sectionflags	@""
	.align	4
.nv.constant0._Z17reduceUnrolling16PfS_i:
	.zero		916


//--------------------- .nv.constant0._Z16reduceUnrolling8PfS_i --------------------------
	.section	.nv.constant0._Z16reduceUnrolling8PfS_i,"a",@progbits
	.sectionflags	@""
	.align	4
.nv.constant0._Z16reduceUnrolling8PfS_i:
	.zero		916


//--------------------- .nv.constant0._Z16reduceUnrolling4PfS_i --------------------------
	.section	.nv.constant0._Z16reduceUnrolling4PfS_i,"a",@progbits
	.sectionflags	@""
	.align	4
.nv.constant0._Z16reduceUnrolling4PfS_i:
	.zero		916


//--------------------- .nv.constant0._Z16reduceUnrolling2PfS_i --------------------------
	.section	.nv.constant0._Z16reduceUnrolling2PfS_i,"a",@progbits
	.sectionflags	@""
	.align	4
.nv.constant0._Z16reduceUnrolling2PfS_i:
	.zero		916


//--------------------- .nv.constant0._Z17reduceInterleavedPfS_i --------------------------
	.section	.nv.constant0._Z17reduceInterleavedPfS_i,"a",@progbits
	.sectionflags	@""
	.align	4
.nv.constant0._Z17reduceInterleavedPfS_i:
	.zero		916


//--------------------- .nv.constant0._Z23reduceNeighboredLessDivPfS_i --------------------------
	.section	.nv.constant0._Z23reduceNeighboredLessDivPfS_i,"a",@progbits
	.sectionflags	@""
	.align	4
.nv.constant0._Z23reduceNeighboredLessDivPfS_i:
	.zero		916


//--------------------- .nv.constant0._Z16reduceNeighboredPfS_i --------------------------
	.section	.nv.constant0._Z16reduceNeighboredPfS_i,"a",@progbits
	.sectionflags	@""
	.align	4
.nv.constant0._Z16reduceNeighboredPfS_i:
	.zero		916


//--------------------- .nv.constant0._Z20reduceCompleteUnrollILi64EEvPfS0_i --------------------------
	.section	.nv.constant0._Z20reduceCompleteUnrollILi64EEvPfS0_i,"a",@progbits
	.sectionflags	@""
	.align	4
.nv.constant0._Z20reduceCompleteUnrollILi64EEvPfS0_i:
	.zero		916


//--------------------- .nv.constant0._Z20reduceCompleteUnrollILi128EEvPfS0_i --------------------------
	.section	.nv.constant0._Z20reduceCompleteUnrollILi128EEvPfS0_i,"a",@progbits
	.sectionflags	@""
	.align	4
.nv.constant0._Z20reduceCompleteUnrollILi128EEvPfS0_i:
	.zero		916


//--------------------- .nv.constant0._Z20reduceCompleteUnrollILi256EEvPfS0_i --------------------------
	.section	.nv.constant0._Z20reduceCompleteUnrollILi256EEvPfS0_i,"a",@progbits
	.sectionflags	@""
	.align	4
.nv.constant0._Z20reduceCompleteUnrollILi256EEvPfS0_i:
	.zero		916


//--------------------- .nv.constant0._Z20reduceCompleteUnrollILi512EEvPfS0_i --------------------------
	.section	.nv.constant0._Z20reduceCompleteUnrollILi512EEvPfS0_i,"a",@progbits
	.sectionflags	@""
	.align	4
.nv.constant0._Z20reduceCompleteUnrollILi512EEvPfS0_i:
	.zero		916


//--------------------- .nv.constant0._Z20reduceCompleteUnrollILi1024EEvPfS0_i --------------------------
	.section	.nv.constant0._Z20reduceCompleteUnrollILi1024EEvPfS0_i,"a",@progbits
	.sectionflags	@""
	.align	4
.nv.constant0._Z20reduceCompleteUnrollILi1024EEvPfS0_i:
	.zero		916


//--------------------- SYMBOLS --------------------------

	.type		.nv.reservedSmem.offset0,@object
	.size		.nv.reservedSmem.offset0,0x4
